	.target	sm_90a

	.elftype	@"ET_EXEC"


//--------------------- .note.nv.tkinfo           --------------------------
	.section	.note.nv.tkinfo,"",@"SHT_NOTE"
	.sectionflags	@"SHF_NOTE_NV_TKINFO"
	.tkinfo
        /*0018*/ 	.word	0x00000002
        /*0030*/ 	.string	""
        /*0030*/ 	.string	"ptxas"
        /*0030*/ 	.string	"Cuda compilation tools, release 13.0, V13.0.88"
        /*0030*/ 	.string	"Build cuda_13.0.r13.0/compiler.36424714_0"
        /*0030*/ 	.string	"-arch sm_90a -m 64 "



//--------------------- .note.nv.cuinfo           --------------------------
	.section	.note.nv.cuinfo,"",@"SHT_NOTE"
	.sectionflags	@"SHF_NOTE_NV_CUINFO"
        /*0018*/ 	.short	0x0002
        /*001a*/ 	.short	0x005a
        /*001c*/ 	.short	0x0082
	.zero		2


//--------------------- .nv.info                  --------------------------
	.section	.nv.info,"",@"SHT_CUDA_INFO"
	.align	4


	//----- nvinfo : EIATTR_REGCOUNT
	.align		4
        /*0000*/ 	.byte	0x04, 0x2f
        /*0002*/ 	.short	(.L_12 - .L_11)
	.align		4
.L_11:
        /*0004*/ 	.word	index@(_ZN7cutlass13device_kernelINS_4gemm6kernel13GemmUniversalIN4cute5tupleIJiiiiEEENS1_10collective13CollectiveMmaINS1_37MainloopSm90TmaGmmaWarpSpecializedFP8ILi14ENS5_IJNS4_1CILi2EEESB_NSA_ILi1EEEEEENS1_35KernelTmaWarpSpecializedCooperativeEEENS5_IJNSA_ILi128EEESG_NSA_ILi64EEEEEENS_12float_e4m3_tENS5_IJlSC_lEEESJ_SK_NS4_8TiledMMAINS4_8MMA_AtomIJNS4_4SM904GMMA31MMA_64x128x32_F32E4M3E4M3_SS_TNILNSO_7ScaleInE1ELSQ_1EEEEEENS4_6LayoutINS5_IJSB_SC_SC_EEENS5_IJSC_NSA_ILi0EEESV_EEEEENS5_IJNS4_10UnderscoreESY_SY_EEEEENS4_23SM90_TMA_LOAD_MULTICASTENS4_14ComposedLayoutINS4_7SwizzleILi2ELi4ELi3EEENS4_18smem_ptr_flag_bitsILi8EEENST_INS5_IJNSA_ILi8EEESH_EEENS5_IJSH_SC_EEEEEEEvNS4_8identityES11_S1B_vS1C_EENS_8epilogue10collective6detail29Sm90TmaWarpSpecializedAdapterINS1F_15DefaultEpilogueISJ_SK_SK_NS1E_6thread17LinearCombinationISJ_Li1EffLNS1J_9ScaleType4KindE0ELNS_15FloatRoundStyleE2ESJ_EENS1_15EpilogueDefaultEEEEEvvEEEEvNT_6ParamsE)
        /*0008*/ 	.word	0x000000a8


	//----- nvinfo : EIATTR_FRAME_SIZE
	.align		4
.L_12:
        /*000c*/ 	.byte	0x04, 0x11
        /*000e*/ 	.short	(.L_14 - .L_13)
	.align		4
.L_13:
        /*0010*/ 	.word	index@(_ZN7cutlass13device_kernelINS_4gemm6kernel13GemmUniversalIN4cute5tupleIJiiiiEEENS1_10collective13CollectiveMmaINS1_37MainloopSm90TmaGmmaWarpSpecializedFP8ILi14ENS5_IJNS4_1CILi2EEESB_NSA_ILi1EEEEEENS1_35KernelTmaWarpSpecializedCooperativeEEENS5_IJNSA_ILi128EEESG_NSA_ILi64EEEEEENS_12float_e4m3_tENS5_IJlSC_lEEESJ_SK_NS4_8TiledMMAINS4_8MMA_AtomIJNS4_4SM904GMMA31MMA_64x128x32_F32E4M3E4M3_SS_TNILNSO_7ScaleInE1ELSQ_1EEEEEENS4_6LayoutINS5_IJSB_SC_SC_EEENS5_IJSC_NSA_ILi0EEESV_EEEEENS5_IJNS4_10UnderscoreESY_SY_EEEEENS4_23SM90_TMA_LOAD_MULTICASTENS4_14ComposedLayoutINS4_7SwizzleILi2ELi4ELi3EEENS4_18smem_ptr_flag_bitsILi8EEENST_INS5_IJNSA_ILi8EEESH_EEENS5_IJSH_SC_EEEEEEEvNS4_8identityES11_S1B_vS1C_EENS_8epilogue10collective6detail29Sm90TmaWarpSpecializedAdapterINS1F_15DefaultEpilogueISJ_SK_SK_NS1E_6thread17LinearCombinationISJ_Li1EffLNS1J_9ScaleType4KindE0ELNS_15FloatRoundStyleE2ESJ_EENS1_15EpilogueDefaultEEEEEvvEEEEvNT_6ParamsE)
        /*0014*/ 	.word	0x00000000


	//----- nvinfo : EIATTR_MIN_STACK_SIZE
	.align		4
.L_14:
        /*0018*/ 	.byte	0x04, 0x12
        /*001a*/ 	.short	(.L_16 - .L_15)
	.align		4
.L_15:
        /*001c*/ 	.word	index@(_ZN7cutlass13device_kernelINS_4gemm6kernel13GemmUniversalIN4cute5tupleIJiiiiEEENS1_10collective13CollectiveMmaINS1_37MainloopSm90TmaGmmaWarpSpecializedFP8ILi14ENS5_IJNS4_1CILi2EEESB_NSA_ILi1EEEEEENS1_35KernelTmaWarpSpecializedCooperativeEEENS5_IJNSA_ILi128EEESG_NSA_ILi64EEEEEENS_12float_e4m3_tENS5_IJlSC_lEEESJ_SK_NS4_8TiledMMAINS4_8MMA_AtomIJNS4_4SM904GMMA31MMA_64x128x32_F32E4M3E4M3_SS_TNILNSO_7ScaleInE1ELSQ_1EEEEEENS4_6LayoutINS5_IJSB_SC_SC_EEENS5_IJSC_NSA_ILi0EEESV_EEEEENS5_IJNS4_10UnderscoreESY_SY_EEEEENS4_23SM90_TMA_LOAD_MULTICASTENS4_14ComposedLayoutINS4_7SwizzleILi2ELi4ELi3EEENS4_18smem_ptr_flag_bitsILi8EEENST_INS5_IJNSA_ILi8EEESH_EEENS5_IJSH_SC_EEEEEEEvNS4_8identityES11_S1B_vS1C_EENS_8epilogue10collective6detail29Sm90TmaWarpSpecializedAdapterINS1F_15DefaultEpilogueISJ_SK_SK_NS1E_6thread17LinearCombinationISJ_Li1EffLNS1J_9ScaleType4KindE0ELNS_15FloatRoundStyleE2ESJ_EENS1_15EpilogueDefaultEEEEEvvEEEEvNT_6ParamsE)
        /*0020*/ 	.word	0x00000000
.L_16:


//--------------------- .nv.compat                --------------------------
	.section	.nv.compat,"",@"SHT_CUDA_COMPAT_INFO"
	.align	4
        /*0000*/ 	.byte	0x02, 0x09, 0x01, 0x00, 0x02, 0x02, 0x04, 0x00, 0x02, 0x05, 0x05, 0x00, 0x03, 0x07, 0x01, 0x01
        /*0010*/ 	.byte	0x02, 0x03, 0x01, 0x00, 0x02, 0x06, 0x01, 0x00, 0x04, 0x0b, 0x08, 0x00, 0x00, 0x00, 0x00, 0x00
        /*0020*/ 	.byte	0x00, 0x00, 0x00, 0x00


//--------------------- .nv.info._ZN7cutlass13device_kernelINS_4gemm6kernel13GemmUniversalIN4cute5tupleIJiiiiEEENS1_10collective13CollectiveMmaINS1_37MainloopSm90TmaGmmaWarpSpecializedFP8ILi14ENS5_IJNS4_1CILi2EEESB_NSA_ILi1EEEEEENS1_35KernelTmaWarpSpecializedCooperativeEEENS5_IJNSA_ILi128EEESG_NSA_ILi64EEEEEENS_12float_e4m3_tENS5_IJlSC_lEEESJ_SK_NS4_8TiledMMAINS4_8MMA_AtomIJNS4_4SM904GMMA31MMA_64x128x32_F32E4M3E4M3_SS_TNILNSO_7ScaleInE1ELSQ_1EEEEEENS4_6LayoutINS5_IJSB_SC_SC_EEENS5_IJSC_NSA_ILi0EEESV_EEEEENS5_IJNS4_10UnderscoreESY_SY_EEEEENS4_23SM90_TMA_LOAD_MULTICASTENS4_14ComposedLayoutINS4_7SwizzleILi2ELi4ELi3EEENS4_18smem_ptr_flag_bitsILi8EEENST_INS5_IJNSA_ILi8EEESH_EEENS5_IJSH_SC_EEEEEEEvNS4_8identityES11_S1B_vS1C_EENS_8epilogue10collective6detail29Sm90TmaWarpSpecializedAdapterINS1F_15DefaultEpilogueISJ_SK_SK_NS1E_6thread17LinearCombinationISJ_Li1EffLNS1J_9ScaleType4KindE0ELNS_15FloatRoundStyleE2ESJ_EENS1_15EpilogueDefaultEEEEEvvEEEEvNT_6ParamsE --------------------------
	.section	.nv.info._ZN7cutlass13device_kernelINS_4gemm6kernel13GemmUniversalIN4cute5tupleIJiiiiEEENS1_10collective13CollectiveMmaINS1_37MainloopSm90TmaGmmaWarpSpecializedFP8ILi14ENS5_IJNS4_1CILi2EEESB_NSA_ILi1EEEEEENS1_35KernelTmaWarpSpecializedCooperativeEEENS5_IJNSA_ILi128EEESG_NSA_ILi64EEEEEENS_12float_e4m3_tENS5_IJlSC_lEEESJ_SK_NS4_8TiledMMAINS4_8MMA_AtomIJNS4_4SM904GMMA31MMA_64x128x32_F32E4M3E4M3_SS_TNILNSO_7ScaleInE1ELSQ_1EEEEEENS4_6LayoutINS5_IJSB_SC_SC_EEENS5_IJSC_NSA_ILi0EEESV_EEEEENS5_IJNS4_10UnderscoreESY_SY_EEEEENS4_23SM90_TMA_LOAD_MULTICASTENS4_14ComposedLayoutINS4_7SwizzleILi2ELi4ELi3EEENS4_18smem_ptr_flag_bitsILi8EEENST_INS5_IJNSA_ILi8EEESH_EEENS5_IJSH_SC_EEEEEEEvNS4_8identityES11_S1B_vS1C_EENS_8epilogue10collective6detail29Sm90TmaWarpSpecializedAdapterINS1F_15DefaultEpilogueISJ_SK_SK_NS1E_6thread17LinearCombinationISJ_Li1EffLNS1J_9ScaleType4KindE0ELNS_15FloatRoundStyleE2ESJ_EENS1_15EpilogueDefaultEEEEEvvEEEEvNT_6ParamsE,"",@"SHT_CUDA_INFO"
	.sectionflags	@""
	.align	4


	//----- nvinfo : EIATTR_CUDA_API_VERSION
	.align		4
        /*0000*/ 	.byte	0x04, 0x37
        /*0002*/ 	.short	(.L_18 - .L_17)
.L_17:
        /*0004*/ 	.word	0x00000082


	//----- nvinfo : EIATTR_KPARAM_INFO
	.align		4
.L_18:
        /*0008*/ 	.byte	0x04, 0x17
        /*000a*/ 	.short	(.L_20 - .L_19)
.L_19:
        /*000c*/ 	.word	0x00000000
        /*0010*/ 	.short	0x0000
        /*0012*/ 	.short	0x0070
        /*0014*/ 	.byte	0x00, 0xf0, 0x01, 0x10


	//----- nvinfo : EIATTR_SPARSE_MMA_MASK
	.align		4
.L_20:
        /*0018*/ 	.byte	0x03, 0x50
        /*001a*/ 	.short	0x0000


	//----- nvinfo : EIATTR_MAXREG_COUNT
	.align		4
        /*001c*/ 	.byte	0x03, 0x1b
        /*001e*/ 	.short	0x00a8


	//----- nvinfo : EIATTR_NUM_BARRIERS
	.align		4
        /*0020*/ 	.byte	0x02, 0x4c
        /*0022*/ 	.byte	0x01
	.zero		1


	//----- nvinfo : EIATTR_MERCURY_ISA_VERSION
	.align		4
        /*0024*/ 	.byte	0x03, 0x5f
        /*0026*/ 	.short	0x0101


	//----- nvinfo : EIATTR_INT_WARP_WIDE_INSTR_OFFSETS
	.align		4
        /*0028*/ 	.byte	0x04, 0x31
        /*002a*/ 	.short	(.L_22 - .L_21)


	//   ....[0]....
.L_21:
        /*002c*/ 	.word	0x00000610


	//   ....[1]....
        /*0030*/ 	.word	0x00000640


	//   ....[2]....
        /*0034*/ 	.word	0x000007c0


	//----- nvinfo : EIATTR_COOP_GROUP_MASK_REGIDS
	.align		4
.L_22:
        /*0038*/ 	.byte	0x04, 0x29
        /*003a*/ 	.short	(.L_24 - .L_23)


	//   ....[0]....
.L_23:
        /*003c*/ 	.word	0xffffffff


	//   ....[1]....
        /*0040*/ 	.word	0xffffffff


	//   ....[2]....
        /*0044*/ 	.word	0xffffffff


	//   ....[3]....
        /*0048*/ 	.word	0xffffffff


	//   ....[4]....
        /*004c*/ 	.word	0xffffffff


	//   ....[5]....
        /*0050*/ 	.word	0xffffffff


	//----- nvinfo : EIATTR_COOP_GROUP_INSTR_OFFSETS
	.align		4
.L_24:
        /*0054*/ 	.byte	0x04, 0x28
        /*0056*/ 	.short	(.L_26 - .L_25)


	//   ....[0]....
.L_25:
        /*0058*/ 	.word	0x00000060


	//   ....[1]....
        /*005c*/ 	.word	0x00000070


	//   ....[2]....
        /*0060*/ 	.word	0x00000130


	//   ....[3]....
        /*0064*/ 	.word	0x00000440


	//   ....[4]....
        /*0068*/ 	.word	0x00000960


	//   ....[5]....
        /*006c*/ 	.word	0x000013e0


	//----- nvinfo : EIATTR_REG_RECONFIG
	.align		4
.L_26:
        /*0070*/ 	.byte	0x01, 0x54
	.zero		2


	//----- nvinfo : EIATTR_MBARRIER_INSTR_OFFSETS
	.align		4
        /*0074*/ 	.byte	0x04, 0x39
        /*0076*/ 	.short	(.L_28 - .L_27)


	//   ....[0]....
.L_27:
        /*0078*/ 	.word	0x00000250
        /*007c*/ 	.word	0x000000ff
        /*0080*/ 	.word	0x00000000
        /*0084*/ 	.short	0x0100
        /*0086*/ 	.byte	0x08
	.zero		1


	//   ....[1]....
        /*0088*/ 	.word	0x00000260
        /*008c*/ 	.word	0x000000ff
        /*0090*/ 	.word	0x00000070
        /*0094*/ 	.short	0x0100
        /*0096*/ 	.byte	0x08
	.zero		1


	//   ....[2]....
        /*0098*/ 	.word	0x00000270
        /*009c*/ 	.word	0x000000ff
        /*00a0*/ 	.word	0x00000008
        /*00a4*/ 	.short	0x0100
        /*00a6*/ 	.byte	0x08
	.zero		1


	//   ....[3]....
        /*00a8*/ 	.word	0x00000280
        /*00ac*/ 	.word	0x000000ff
        /*00b0*/ 	.word	0x00000078
        /*00b4*/ 	.short	0x0100
        /*00b6*/ 	.byte	0x08
	.zero		1


	//   ....[4]....
        /*00b8*/ 	.word	0x00000290
        /*00bc*/ 	.word	0x000000ff
        /*00c0*/ 	.word	0x00000010
        /*00c4*/ 	.short	0x0100
        /*00c6*/ 	.byte	0x08
	.zero		1


	//   ....[5]....
        /*00c8*/ 	.word	0x000002a0
        /*00cc*/ 	.word	0x000000ff
        /*00d0*/ 	.word	0x00000080
        /*00d4*/ 	.short	0x0100
        /*00d6*/ 	.byte	0x08
	.zero		1


	//   ....[6]....
        /*00d8*/ 	.word	0x000002b0
        /*00dc*/ 	.word	0x000000ff
        /*00e0*/ 	.word	0x00000018
        /*00e4*/ 	.short	0x0100
        /*00e6*/ 	.byte	0x08
	.zero		1


	//   ....[7]....
        /*00e8*/ 	.word	0x000002c0
        /*00ec*/ 	.word	0x000000ff
        /*00f0*/ 	.word	0x00000088
        /*00f4*/ 	.short	0x0100
        /*00f6*/ 	.byte	0x08
	.zero		1


	//   ....[8]....
        /*00f8*/ 	.word	0x000002d0
        /*00fc*/ 	.word	0x000000ff
        /*0100*/ 	.word	0x00000020
        /*0104*/ 	.short	0x0100
        /*0106*/ 	.byte	0x08
	.zero		1


	//   ....[9]....
        /*0108*/ 	.word	0x000002e0
        /*010c*/ 	.word	0x000000ff
        /*0110*/ 	.word	0x00000090
        /*0114*/ 	.short	0x0100
        /*0116*/ 	.byte	0x08
	.zero		1


	//   ....[10]....
        /*0118*/ 	.word	0x000002f0
        /*011c*/ 	.word	0x000000ff
        /*0120*/ 	.word	0x00000028
        /*0124*/ 	.short	0x0100
        /*0126*/ 	.byte	0x08
	.zero		1


	//   ....[11]....
        /*0128*/ 	.word	0x00000300
        /*012c*/ 	.word	0x000000ff
        /*0130*/ 	.word	0x00000098
        /*0134*/ 	.short	0x0100
        /*0136*/ 	.byte	0x08
	.zero		1


	//   ....[12]....
        /*0138*/ 	.word	0x00000310
        /*013c*/ 	.word	0x000000ff
        /*0140*/ 	.word	0x00000030
        /*0144*/ 	.short	0x0100
        /*0146*/ 	.byte	0x08
	.zero		1


	//   ....[13]....
        /*0148*/ 	.word	0x00000320
        /*014c*/ 	.word	0x000000ff
        /*0150*/ 	.word	0x000000a0
        /*0154*/ 	.short	0x0100
        /*0156*/ 	.byte	0x08
	.zero		1


	//   ....[14]....
        /*0158*/ 	.word	0x00000330
        /*015c*/ 	.word	0x000000ff
        /*0160*/ 	.word	0x00000038
        /*0164*/ 	.short	0x0100
        /*0166*/ 	.byte	0x08
	.zero		1


	//   ....[15]....
        /*0168*/ 	.word	0x00000340
        /*016c*/ 	.word	0x000000ff
        /*0170*/ 	.word	0x000000a8
        /*0174*/ 	.short	0x0100
        /*0176*/ 	.byte	0x08
	.zero		1


	//   ....[16]....
        /*0178*/ 	.word	0x00000350
        /*017c*/ 	.word	0x000000ff
        /*0180*/ 	.word	0x00000040
        /*0184*/ 	.short	0x0100
        /*0186*/ 	.byte	0x08
	.zero		1


	//   ....[17]....
        /*0188*/ 	.word	0x00000360
        /*018c*/ 	.word	0x000000ff
        /*0190*/ 	.word	0x000000b0
        /*0194*/ 	.short	0x0100
        /*0196*/ 	.byte	0x08
	.zero		1


	//   ....[18]....
        /*0198*/ 	.word	0x00000370
        /*019c*/ 	.word	0x000000ff
        /*01a0*/ 	.word	0x00000048
        /*01a4*/ 	.short	0x0100
        /*01a6*/ 	.byte	0x08
	.zero		1


	//   ....[19]....
        /*01a8*/ 	.word	0x00000380
        /*01ac*/ 	.word	0x000000ff
        /*01b0*/ 	.word	0x000000b8
        /*01b4*/ 	.short	0x0100
        /*01b6*/ 	.byte	0x08
	.zero		1


	//   ....[20]....
        /*01b8*/ 	.word	0x00000390
        /*01bc*/ 	.word	0x000000ff
        /*01c0*/ 	.word	0x00000050
        /*01c4*/ 	.short	0x0100
        /*01c6*/ 	.byte	0x08
	.zero		1


	//   ....[21]....
        /*01c8*/ 	.word	0x000003a0
        /*01cc*/ 	.word	0x000000ff
        /*01d0*/ 	.word	0x000000c0
        /*01d4*/ 	.short	0x0100
        /*01d6*/ 	.byte	0x08
	.zero		1


	//   ....[22]....
        /*01d8*/ 	.word	0x000003b0
        /*01dc*/ 	.word	0x000000ff
        /*01e0*/ 	.word	0x00000058
        /*01e4*/ 	.short	0x0100
        /*01e6*/ 	.byte	0x08
	.zero		1


	//   ....[23]....
        /*01e8*/ 	.word	0x000003c0
        /*01ec*/ 	.word	0x000000ff
        /*01f0*/ 	.word	0x000000c8
        /*01f4*/ 	.short	0x0100
        /*01f6*/ 	.byte	0x08
	.zero		1


	//   ....[24]....
        /*01f8*/ 	.word	0x000003d0
        /*01fc*/ 	.word	0x000000ff
        /*0200*/ 	.word	0x00000060
        /*0204*/ 	.short	0x0100
        /*0206*/ 	.byte	0x08
	.zero		1


	//   ....[25]....
        /*0208*/ 	.word	0x000003e0
        /*020c*/ 	.word	0x000000ff
        /*0210*/ 	.word	0x000000d0
        /*0214*/ 	.short	0x0100
        /*0216*/ 	.byte	0x08
	.zero		1


	//   ....[26]....
        /*0218*/ 	.word	0x000003f0
        /*021c*/ 	.word	0x000000ff
        /*0220*/ 	.word	0x00000068
        /*0224*/ 	.short	0x0100
        /*0226*/ 	.byte	0x08
	.zero		1


	//   ....[27]....
        /*0228*/ 	.word	0x00000400
        /*022c*/ 	.word	0x000000ff
        /*0230*/ 	.word	0x000000d8
        /*0234*/ 	.short	0x0100
        /*0236*/ 	.byte	0x08
	.zero		1


	//   ....[28]....
        /*0238*/ 	.word	0x00000850
        /*023c*/ 	.word	0x000000ff
        /*0240*/ 	.word	0x000000f0
        /*0244*/ 	.short	0x0100
        /*0246*/ 	.byte	0x06
	.zero		1


	//   ....[29]....
        /*0248*/ 	.word	0x000008f0
        /*024c*/ 	.word	0x000000ff
        /*0250*/ 	.word	0x000000f8
        /*0254*/ 	.short	0x0100
        /*0256*/ 	.byte	0x06
	.zero		1


	//   ....[30]....
        /*0258*/ 	.word	0x00001910
        /*025c*/ 	.word	0x000000ff
        /*0260*/ 	.word	0x00000000
        /*0264*/ 	.short	0x010a
        /*0266*/ 	.byte	0x06
	.zero		1


	//   ....[31]....
        /*0268*/ 	.word	0x00001950
        /*026c*/ 	.word	0x000000ff
        /*0270*/ 	.word	0x00000000
        /*0274*/ 	.short	0x010a
        /*0276*/ 	.byte	0x06
	.zero		1


	//   ....[32]....
        /*0278*/ 	.word	0x00002280
        /*027c*/ 	.word	0x000000ff
        /*0280*/ 	.word	0x00000000
        /*0284*/ 	.short	0x010a
        /*0286*/ 	.byte	0x0c
	.zero		1


	//   ....[33]....
        /*0288*/ 	.word	0x000022c0
        /*028c*/ 	.word	0x000000ff
        /*0290*/ 	.word	0x00000000
        /*0294*/ 	.short	0x010a
        /*0296*/ 	.byte	0x0c
	.zero		1


	//   ....[34]....
        /*0298*/ 	.word	0x000028f0
        /*029c*/ 	.word	0x0000008c
        /*02a0*/ 	.word	0x00000000
        /*02a4*/ 	.short	0x0101
        /*02a6*/ 	.byte	0x3f
	.zero		1


	//   ....[35]....
        /*02a8*/ 	.word	0x00002fa0
        /*02ac*/ 	.word	0x0000000c
        /*02b0*/ 	.word	0x00000000
        /*02b4*/ 	.short	0x0101
        /*02b6*/ 	.byte	0x3f
	.zero		1


	//   ....[36]....
        /*02b8*/ 	.word	0x00008970
        /*02bc*/ 	.word	0x00000012
        /*02c0*/ 	.word	0x00000070
        /*02c4*/ 	.short	0x010a
        /*02c6*/ 	.byte	0x3f
	.zero		1


	//   ....[37]....
        /*02c8*/ 	.word	0x00008d20
        /*02cc*/ 	.word	0x00000008
        /*02d0*/ 	.word	0x000000f8
        /*02d4*/ 	.short	0x0101
        /*02d6*/ 	.byte	0x3f
	.zero		1


	//   ....[38]....
        /*02d8*/ 	.word	0x00009440
        /*02dc*/ 	.word	0x00000007
        /*02e0*/ 	.word	0x00000000
        /*02e4*/ 	.short	0x010a
        /*02e6*/ 	.byte	0x3f
	.zero		1


	//   ....[39]....
        /*02e8*/ 	.word	0x000094c0
        /*02ec*/ 	.word	0x00000009
        /*02f0*/ 	.word	0x00000000
        /*02f4*/ 	.short	0x010a
        /*02f6*/ 	.byte	0x3f
	.zero		1


	//   ....[40]....
        /*02f8*/ 	.word	0x00009550
        /*02fc*/ 	.word	0x00000006
        /*0300*/ 	.word	0x00000000
        /*0304*/ 	.short	0x010a
        /*0306*/ 	.byte	0x3f
	.zero		1


	//   ....[41]....
        /*0308*/ 	.word	0x000095e0
        /*030c*/ 	.word	0x00000009
        /*0310*/ 	.word	0x00000000
        /*0314*/ 	.short	0x010a
        /*0316*/ 	.byte	0x3f
	.zero		1


	//   ....[42]....
        /*0318*/ 	.word	0x00009670
        /*031c*/ 	.word	0x00000006
        /*0320*/ 	.word	0x00000000
        /*0324*/ 	.short	0x010a
        /*0326*/ 	.byte	0x3f
	.zero		1


	//   ....[43]....
        /*0328*/ 	.word	0x00009700
        /*032c*/ 	.word	0x00000009
        /*0330*/ 	.word	0x00000000
        /*0334*/ 	.short	0x010a
        /*0336*/ 	.byte	0x3f
	.zero		1


	//   ....[44]....
        /*0338*/ 	.word	0x00009790
        /*033c*/ 	.word	0x00000006
        /*0340*/ 	.word	0x00000000
        /*0344*/ 	.short	0x010a
        /*0346*/ 	.byte	0x3f
	.zero		1


	//   ....[45]....
        /*0348*/ 	.word	0x00009820
        /*034c*/ 	.word	0x00000009
        /*0350*/ 	.word	0x00000000
        /*0354*/ 	.short	0x010a
        /*0356*/ 	.byte	0x3f
	.zero		1


	//   ....[46]....
        /*0358*/ 	.word	0x000098b0
        /*035c*/ 	.word	0x00000006
        /*0360*/ 	.word	0x00000000
        /*0364*/ 	.short	0x010a
        /*0366*/ 	.byte	0x3f
	.zero		1


	//   ....[47]....
        /*0368*/ 	.word	0x00009940
        /*036c*/ 	.word	0x00000009
        /*0370*/ 	.word	0x00000000
        /*0374*/ 	.short	0x010a
        /*0376*/ 	.byte	0x3f
	.zero		1


	//   ....[48]....
        /*0378*/ 	.word	0x000099d0
        /*037c*/ 	.word	0x00000006
        /*0380*/ 	.word	0x00000000
        /*0384*/ 	.short	0x010a
        /*0386*/ 	.byte	0x3f
	.zero		1


	//   ....[49]....
        /*0388*/ 	.word	0x00009a60
        /*038c*/ 	.word	0x00000009
        /*0390*/ 	.word	0x00000000
        /*0394*/ 	.short	0x010a
        /*0396*/ 	.byte	0x3f
	.zero		1


	//   ....[50]....
        /*0398*/ 	.word	0x00009af0
        /*039c*/ 	.word	0x00000006
        /*03a0*/ 	.word	0x00000000
        /*03a4*/ 	.short	0x010a
        /*03a6*/ 	.byte	0x3f
	.zero		1


	//   ....[51]....
        /*03a8*/ 	.word	0x00009b80
        /*03ac*/ 	.word	0x00000003
        /*03b0*/ 	.word	0x00000000
        /*03b4*/ 	.short	0x010a
        /*03b6*/ 	.byte	0x3f
	.zero		1


	//   ....[52]....
        /*03b8*/ 	.word	0x00009bf0
        /*03bc*/ 	.word	0x0000000d
        /*03c0*/ 	.word	0x00000000
        /*03c4*/ 	.short	0x010a
        /*03c6*/ 	.byte	0x3f
	.zero		1


	//   ....[53]....
        /*03c8*/ 	.word	0x00009c50
        /*03cc*/ 	.word	0x00000091
        /*03d0*/ 	.word	0x00000000
        /*03d4*/ 	.short	0x010a
        /*03d6*/ 	.byte	0x3f
	.zero		1


	//   ....[54]....
        /*03d8*/ 	.word	0x00009d20
        /*03dc*/ 	.word	0x00000012
        /*03e0*/ 	.word	0x00000070
        /*03e4*/ 	.short	0x010a
        /*03e6*/ 	.byte	0x3f
	.zero		1


	//   ....[55]....
        /*03e8*/ 	.word	0x00009df0
        /*03ec*/ 	.word	0x00000007
        /*03f0*/ 	.word	0x00000000
        /*03f4*/ 	.short	0x010a
        /*03f6*/ 	.byte	0x3f
	.zero		1


	//   ....[56]....
        /*03f8*/ 	.word	0x00009e40
        /*03fc*/ 	.word	0x00000009
        /*0400*/ 	.word	0x00000000
        /*0404*/ 	.short	0x010a
        /*0406*/ 	.byte	0x3f
	.zero		1


	//   ....[57]....
        /*0408*/ 	.word	0x00009e90
        /*040c*/ 	.word	0x00000006
        /*0410*/ 	.word	0x00000000
        /*0414*/ 	.short	0x010a
        /*0416*/ 	.byte	0x3f
	.zero		1


	//   ....[58]....
        /*0418*/ 	.word	0x00009ee0
        /*041c*/ 	.word	0x00000009
        /*0420*/ 	.word	0x00000000
        /*0424*/ 	.short	0x010a
        /*0426*/ 	.byte	0x3f
	.zero		1


	//   ....[59]....
        /*0428*/ 	.word	0x00009f30
        /*042c*/ 	.word	0x00000006
        /*0430*/ 	.word	0x00000000
        /*0434*/ 	.short	0x010a
        /*0436*/ 	.byte	0x3f
	.zero		1


	//   ....[60]....
        /*0438*/ 	.word	0x00009f80
        /*043c*/ 	.word	0x00000009
        /*0440*/ 	.word	0x00000000
        /*0444*/ 	.short	0x010a
        /*0446*/ 	.byte	0x3f
	.zero		1


	//   ....[61]....
        /*0448*/ 	.word	0x00009fd0
        /*044c*/ 	.word	0x00000006
        /*0450*/ 	.word	0x00000000
        /*0454*/ 	.short	0x010a
        /*0456*/ 	.byte	0x3f
	.zero		1


	//   ....[62]....
        /*0458*/ 	.word	0x0000a020
        /*045c*/ 	.word	0x00000009
        /*0460*/ 	.word	0x00000000
        /*0464*/ 	.short	0x010a
        /*0466*/ 	.byte	0x3f
	.zero		1


	//   ....[63]....
        /*0468*/ 	.word	0x0000a070
        /*046c*/ 	.word	0x00000006
        /*0470*/ 	.word	0x00000000
        /*0474*/ 	.short	0x010a
        /*0476*/ 	.byte	0x3f
	.zero		1


	//   ....[64]....
        /*0478*/ 	.word	0x0000a0c0
        /*047c*/ 	.word	0x00000009
        /*0480*/ 	.word	0x00000000
        /*0484*/ 	.short	0x010a
        /*0486*/ 	.byte	0x3f
	.zero		1


	//   ....[65]....
        /*0488*/ 	.word	0x0000a110
        /*048c*/ 	.word	0x00000006
        /*0490*/ 	.word	0x00000000
        /*0494*/ 	.short	0x010a
        /*0496*/ 	.byte	0x3f
	.zero		1


	//   ....[66]....
        /*0498*/ 	.word	0x0000a160
        /*049c*/ 	.word	0x00000009
        /*04a0*/ 	.word	0x00000000
        /*04a4*/ 	.short	0x010a
        /*04a6*/ 	.byte	0x3f
	.zero		1


	//   ....[67]....
        /*04a8*/ 	.word	0x0000a1b0
        /*04ac*/ 	.word	0x00000006
        /*04b0*/ 	.word	0x00000000
        /*04b4*/ 	.short	0x010a
        /*04b6*/ 	.byte	0x3f
	.zero		1


	//----- nvinfo : EIATTR_NUM_MBARRIERS
	.align		4
.L_28:
        /*04b8*/ 	.byte	0x03, 0x38
        /*04ba*/ 	.short	0x001e


	//----- nvinfo : EIATTR_EXIT_INSTR_OFFSETS
	.align		4
        /*04bc*/ 	.byte	0x04, 0x1c
        /*04be*/ 	.short	(.L_30 - .L_29)


	//   ....[0]....
.L_29:
        /*04c0*/ 	.word	0x00000ac0


	//   ....[1]....
        /*04c4*/ 	.word	0x000012b0


	//   ....[2]....
        /*04c8*/ 	.word	0x00007fc0


	//   ....[3]....
        /*04cc*/ 	.word	0x00008520


	//   ....[4]....
        /*04d0*/ 	.word	0x00009bd0


	//----- nvinfo : EIATTR_MAX_THREADS
	.align		4
.L_30:
        /*04d4*/ 	.byte	0x04, 0x05
        /*04d6*/ 	.short	(.L_32 - .L_31)
.L_31:
        /*04d8*/ 	.word	0x00000180
        /*04dc*/ 	.word	0x00000001
        /*04e0*/ 	.word	0x00000001


	//----- nvinfo : EIATTR_CRS_STACK_SIZE
	.align		4
.L_32:
        /*04e4*/ 	.byte	0x04, 0x1e
        /*04e6*/ 	.short	(.L_34 - .L_33)
.L_33:
        /*04e8*/ 	.word	0x00000000


	//----- nvinfo : EIATTR_CBANK_PARAM_SIZE
	.align		4
.L_34:
        /*04ec*/ 	.byte	0x03, 0x19
        /*04ee*/ 	.short	0x0470


	//----- nvinfo : EIATTR_PARAM_CBANK
	.align		4
        /*04f0*/ 	.byte	0x04, 0x0a
        /*04f2*/ 	.short	(.L_36 - .L_35)
	.align		4
.L_35:
        /*04f4*/ 	.word	index@(.nv.constant0._ZN7cutlass13device_kernelINS_4gemm6kernel13GemmUniversalIN4cute5tupleIJiiiiEEENS1_10collective13CollectiveMmaINS1_37MainloopSm90TmaGmmaWarpSpecializedFP8ILi14ENS5_IJNS4_1CILi2EEESB_NSA_ILi1EEEEEENS1_35KernelTmaWarpSpecializedCooperativeEEENS5_IJNSA_ILi128EEESG_NSA_ILi64EEEEEENS_12float_e4m3_tENS5_IJlSC_lEEESJ_SK_NS4_8TiledMMAINS4_8MMA_AtomIJNS4_4SM904GMMA31MMA_64x128x32_F32E4M3E4M3_SS_TNILNSO_7ScaleInE1ELSQ_1EEEEEENS4_6LayoutINS5_IJSB_SC_SC_EEENS5_IJSC_NSA_ILi0EEESV_EEEEENS5_IJNS4_10UnderscoreESY_SY_EEEEENS4_23SM90_TMA_LOAD_MULTICASTENS4_14ComposedLayoutINS4_7SwizzleILi2ELi4ELi3EEENS4_18smem_ptr_flag_bitsILi8EEENST_INS5_IJNSA_ILi8EEESH_EEENS5_IJSH_SC_EEEEEEEvNS4_8identityES11_S1B_vS1C_EENS_8epilogue10collective6detail29Sm90TmaWarpSpecializedAdapterINS1F_15DefaultEpilogueISJ_SK_SK_NS1E_6thread17LinearCombinationISJ_Li1EffLNS1J_9ScaleType4KindE0ELNS_15FloatRoundStyleE2ESJ_EENS1_15EpilogueDefaultEEEEEvvEEEEvNT_6ParamsE)
        /*04f8*/ 	.short	0x0210
        /*04fa*/ 	.short	0x0470


	//----- nvinfo : EIATTR_SW_WAR
	.align		4
.L_36:
        /*04fc*/ 	.byte	0x04, 0x36
        /*04fe*/ 	.short	(.L_38 - .L_37)
.L_37:
        /*0500*/ 	.word	0x00000008
.L_38:


//--------------------- .nv.callgraph             --------------------------
	.section	.nv.callgraph,"",@"SHT_CUDA_CALLGRAPH"
	.align	4
	.sectionentsize	8
	.align		4
        /*0000*/ 	.word	0x00000000
	.align		4
        /*0004*/ 	.word	0xffffffff
	.align		4
        /*0008*/ 	.word	0x00000000
	.align		4
        /*000c*/ 	.word	0xfffffffe
	.align		4
        /*0010*/ 	.word	0x00000000
	.align		4
        /*0014*/ 	.word	0xfffffffd
	.align		4
        /*0018*/ 	.word	0x00000000
	.align		4
        /*001c*/ 	.word	0xfffffffc


//--------------------- .nv.constant4             --------------------------
	.section	.nv.constant4,"a",@progbits
	.align	8
	.align		8
.nv.constant4:
        /*0000*/ 	.dword	_ZN39_INTERNAL_96ae1152_4_k_cu_804056b3_53644cuda3std3__45__cpo5beginE
	.align		8
        /*0008*/ 	.dword	_ZN39_INTERNAL_96ae1152_4_k_cu_804056b3_53644cuda3std3__45__cpo3endE
	.align		8
        /*0010*/ 	.dword	_ZN39_INTERNAL_96ae1152_4_k_cu_804056b3_53644cuda3std3__45__cpo6cbeginE
	.align		8
        /*0018*/ 	.dword	_ZN39_INTERNAL_96ae1152_4_k_cu_804056b3_53644cuda3std3__45__cpo4cendE
	.align		8
        /*0020*/ 	.dword	_ZN39_INTERNAL_96ae1152_4_k_cu_804056b3_53644cuda3std3__441_GLOBAL__N__96ae1152_4_k_cu_804056b3_53646ignoreE
	.align		8
        /*0028*/ 	.dword	_ZN39_INTERNAL_96ae1152_4_k_cu_804056b3_53644cuda3std3__419piecewise_constructE
	.align		8
        /*0030*/ 	.dword	_ZN39_INTERNAL_96ae1152_4_k_cu_804056b3_53644cuda3std3__48in_placeE
	.align		8
        /*0038*/ 	.dword	_ZN39_INTERNAL_96ae1152_4_k_cu_804056b3_53644cuda3std6ranges3__45__cpo4swapE
	.align		8
        /*0040*/ 	.dword	_ZN39_INTERNAL_96ae1152_4_k_cu_804056b3_53644cuda3std6ranges3__45__cpo9iter_moveE
	.align		8
        /*0048*/ 	.dword	_ZN39_INTERNAL_96ae1152_4_k_cu_804056b3_53644cute7productE
	.align		8
        /*0050*/ 	.dword	_ZN39_INTERNAL_96ae1152_4_k_cu_804056b3_53644cute1_E


//--------------------- .text._ZN7cutlass13device_kernelINS_4gemm6kernel13GemmUniversalIN4cute5tupleIJiiiiEEENS1_10collective13CollectiveMmaINS1_37MainloopSm90TmaGmmaWarpSpecializedFP8ILi14ENS5_IJNS4_1CILi2EEESB_NSA_ILi1EEEEEENS1_35KernelTmaWarpSpecializedCooperativeEEENS5_IJNSA_ILi128EEESG_NSA_ILi64EEEEEENS_12float_e4m3_tENS5_IJlSC_lEEESJ_SK_NS4_8TiledMMAINS4_8MMA_AtomIJNS4_4SM904GMMA31MMA_64x128x32_F32E4M3E4M3_SS_TNILNSO_7ScaleInE1ELSQ_1EEEEEENS4_6LayoutINS5_IJSB_SC_SC_EEENS5_IJSC_NSA_ILi0EEESV_EEEEENS5_IJNS4_10UnderscoreESY_SY_EEEEENS4_23SM90_TMA_LOAD_MULTICASTENS4_14ComposedLayoutINS4_7SwizzleILi2ELi4ELi3EEENS4_18smem_ptr_flag_bitsILi8EEENST_INS5_IJNSA_ILi8EEESH_EEENS5_IJSH_SC_EEEEEEEvNS4_8identityES11_S1B_vS1C_EENS_8epilogue10collective6detail29Sm90TmaWarpSpecializedAdapterINS1F_15DefaultEpilogueISJ_SK_SK_NS1E_6thread17LinearCombinationISJ_Li1EffLNS1J_9ScaleType4KindE0ELNS_15FloatRoundStyleE2ESJ_EENS1_15EpilogueDefaultEEEEEvvEEEEvNT_6ParamsE --------------------------
	.section	.text._ZN7cutlass13device_kernelINS_4gemm6kernel13GemmUniversalIN4cute5tupleIJiiiiEEENS1_10collective13CollectiveMmaINS1_37MainloopSm90TmaGmmaWarpSpecializedFP8ILi14ENS5_IJNS4_1CILi2EEESB_NSA_ILi1EEEEEENS1_35KernelTmaWarpSpecializedCooperativeEEENS5_IJNSA_ILi128EEESG_NSA_ILi64EEEEEENS_12float_e4m3_tENS5_IJlSC_lEEESJ_SK_NS4_8TiledMMAINS4_8MMA_AtomIJNS4_4SM904GMMA31MMA_64x128x32_F32E4M3E4M3_SS_TNILNSO_7ScaleInE1ELSQ_1EEEEEENS4_6LayoutINS5_IJSB_SC_SC_EEENS5_IJSC_NSA_ILi0EEESV_EEEEENS5_IJNS4_10UnderscoreESY_SY_EEEEENS4_23SM90_TMA_LOAD_MULTICASTENS4_14ComposedLayoutINS4_7SwizzleILi2ELi4ELi3EEENS4_18smem_ptr_flag_bitsILi8EEENST_INS5_IJNSA_ILi8EEESH_EEENS5_IJSH_SC_EEEEEEEvNS4_8identityES11_S1B_vS1C_EENS_8epilogue10collective6detail29Sm90TmaWarpSpecializedAdapterINS1F_15DefaultEpilogueISJ_SK_SK_NS1E_6thread17LinearCombinationISJ_Li1EffLNS1J_9ScaleType4KindE0ELNS_15FloatRoundStyleE2ESJ_EENS1_15EpilogueDefaultEEEEEvvEEEEvNT_6ParamsE,"ax",@progbits
	.align	128
.text._ZN7cutlass13device_kernelINS_4gemm6kernel13GemmUniversalIN4cute5tupleIJiiiiEEENS1_10collective13CollectiveMmaINS1_37MainloopSm90TmaGmmaWarpSpecializedFP8ILi14ENS5_IJNS4_1CILi2EEESB_NSA_ILi1EEEEEENS1_35KernelTmaWarpSpecializedCooperativeEEENS5_IJNSA_ILi128EEESG_NSA_ILi64EEEEEENS_12float_e4m3_tENS5_IJlSC_lEEESJ_SK_NS4_8TiledMMAINS4_8MMA_AtomIJNS4_4SM904GMMA31MMA_64x128x32_F32E4M3E4M3_SS_TNILNSO_7ScaleInE1ELSQ_1EEEEEENS4_6LayoutINS5_IJSB_SC_SC_EEENS5_IJSC_NSA_ILi0EEESV_EEEEENS5_IJNS4_10UnderscoreESY_SY_EEEEENS4_23SM90_TMA_LOAD_MULTICASTENS4_14ComposedLayoutINS4_7SwizzleILi2ELi4ELi3EEENS4_18smem_ptr_flag_bitsILi8EEENST_INS5_IJNSA_ILi8EEESH_EEENS5_IJSH_SC_EEEEEEEvNS4_8identityES11_S1B_vS1C_EENS_8epilogue10collective6detail29Sm90TmaWarpSpecializedAdapterINS1F_15DefaultEpilogueISJ_SK_SK_NS1E_6thread17LinearCombinationISJ_Li1EffLNS1J_9ScaleType4KindE0ELNS_15FloatRoundStyleE2ESJ_EENS1_15EpilogueDefaultEEEEEvvEEEEvNT_6ParamsE:
        .type           _ZN7cutlass13device_kernelINS_4gemm6kernel13GemmUniversalIN4cute5tupleIJiiiiEEENS1_10collective13CollectiveMmaINS1_37MainloopSm90TmaGmmaWarpSpecializedFP8ILi14ENS5_IJNS4_1CILi2EEESB_NSA_ILi1EEEEEENS1_35KernelTmaWarpSpecializedCooperativeEEENS5_IJNSA_ILi128EEESG_NSA_ILi64EEEEEENS_12float_e4m3_tENS5_IJlSC_lEEESJ_SK_NS4_8TiledMMAINS4_8MMA_AtomIJNS4_4SM904GMMA31MMA_64x128x32_F32E4M3E4M3_SS_TNILNSO_7ScaleInE1ELSQ_1EEEEEENS4_6LayoutINS5_IJSB_SC_SC_EEENS5_IJSC_NSA_ILi0EEESV_EEEEENS5_IJNS4_10UnderscoreESY_SY_EEEEENS4_23SM90_TMA_LOAD_MULTICASTENS4_14ComposedLayoutINS4_7SwizzleILi2ELi4ELi3EEENS4_18smem_ptr_flag_bitsILi8EEENST_INS5_IJNSA_ILi8EEESH_EEENS5_IJSH_SC_EEEEEEEvNS4_8identityES11_S1B_vS1C_EENS_8epilogue10collective6detail29Sm90TmaWarpSpecializedAdapterINS1F_15DefaultEpilogueISJ_SK_SK_NS1E_6thread17LinearCombinationISJ_Li1EffLNS1J_9ScaleType4KindE0ELNS_15FloatRoundStyleE2ESJ_EENS1_15EpilogueDefaultEEEEEvvEEEEvNT_6ParamsE,@function
        .size           _ZN7cutlass13device_kernelINS_4gemm6kernel13GemmUniversalIN4cute5tupleIJiiiiEEENS1_10collective13CollectiveMmaINS1_37MainloopSm90TmaGmmaWarpSpecializedFP8ILi14ENS5_IJNS4_1CILi2EEESB_NSA_ILi1EEEEEENS1_35KernelTmaWarpSpecializedCooperativeEEENS5_IJNSA_ILi128EEESG_NSA_ILi64EEEEEENS_12float_e4m3_tENS5_IJlSC_lEEESJ_SK_NS4_8TiledMMAINS4_8MMA_AtomIJNS4_4SM904GMMA31MMA_64x128x32_F32E4M3E4M3_SS_TNILNSO_7ScaleInE1ELSQ_1EEEEEENS4_6LayoutINS5_IJSB_SC_SC_EEENS5_IJSC_NSA_ILi0EEESV_EEEEENS5_IJNS4_10UnderscoreESY_SY_EEEEENS4_23SM90_TMA_LOAD_MULTICASTENS4_14ComposedLayoutINS4_7SwizzleILi2ELi4ELi3EEENS4_18smem_ptr_flag_bitsILi8EEENST_INS5_IJNSA_ILi8EEESH_EEENS5_IJSH_SC_EEEEEEEvNS4_8identityES11_S1B_vS1C_EENS_8epilogue10collective6detail29Sm90TmaWarpSpecializedAdapterINS1F_15DefaultEpilogueISJ_SK_SK_NS1E_6thread17LinearCombinationISJ_Li1EffLNS1J_9ScaleType4KindE0ELNS_15FloatRoundStyleE2ESJ_EENS1_15EpilogueDefaultEEEEEvvEEEEvNT_6ParamsE,(.L_x_227 - _ZN7cutlass13device_kernelINS_4gemm6kernel13GemmUniversalIN4cute5tupleIJiiiiEEENS1_10collective13CollectiveMmaINS1_37MainloopSm90TmaGmmaWarpSpecializedFP8ILi14ENS5_IJNS4_1CILi2EEESB_NSA_ILi1EEEEEENS1_35KernelTmaWarpSpecializedCooperativeEEENS5_IJNSA_ILi128EEESG_NSA_ILi64EEEEEENS_12float_e4m3_tENS5_IJlSC_lEEESJ_SK_NS4_8TiledMMAINS4_8MMA_AtomIJNS4_4SM904GMMA31MMA_64x128x32_F32E4M3E4M3_SS_TNILNSO_7ScaleInE1ELSQ_1EEEEEENS4_6LayoutINS5_IJSB_SC_SC_EEENS5_IJSC_NSA_ILi0EEESV_EEEEENS5_IJNS4_10UnderscoreESY_SY_EEEEENS4_23SM90_TMA_LOAD_MULTICASTENS4_14ComposedLayoutINS4_7SwizzleILi2ELi4ELi3EEENS4_18smem_ptr_flag_bitsILi8EEENST_INS5_IJNSA_ILi8EEESH_EEENS5_IJSH_SC_EEEEEEEvNS4_8identityES11_S1B_vS1C_EENS_8epilogue10collective6detail29Sm90TmaWarpSpecializedAdapterINS1F_15DefaultEpilogueISJ_SK_SK_NS1E_6thread17LinearCombinationISJ_Li1EffLNS1J_9ScaleType4KindE0ELNS_15FloatRoundStyleE2ESJ_EENS1_15EpilogueDefaultEEEEEvvEEEEvNT_6ParamsE)
        .other          _ZN7cutlass13device_kernelINS_4gemm6kernel13GemmUniversalIN4cute5tupleIJiiiiEEENS1_10collective13CollectiveMmaINS1_37MainloopSm90TmaGmmaWarpSpecializedFP8ILi14ENS5_IJNS4_1CILi2EEESB_NSA_ILi1EEEEEENS1_35KernelTmaWarpSpecializedCooperativeEEENS5_IJNSA_ILi128EEESG_NSA_ILi64EEEEEENS_12float_e4m3_tENS5_IJlSC_lEEESJ_SK_NS4_8TiledMMAINS4_8MMA_AtomIJNS4_4SM904GMMA31MMA_64x128x32_F32E4M3E4M3_SS_TNILNSO_7ScaleInE1ELSQ_1EEEEEENS4_6LayoutINS5_IJSB_SC_SC_EEENS5_IJSC_NSA_ILi0EEESV_EEEEENS5_IJNS4_10UnderscoreESY_SY_EEEEENS4_23SM90_TMA_LOAD_MULTICASTENS4_14ComposedLayoutINS4_7SwizzleILi2ELi4ELi3EEENS4_18smem_ptr_flag_bitsILi8EEENST_INS5_IJNSA_ILi8EEESH_EEENS5_IJSH_SC_EEEEEEEvNS4_8identityES11_S1B_vS1C_EENS_8epilogue10collective6detail29Sm90TmaWarpSpecializedAdapterINS1F_15DefaultEpilogueISJ_SK_SK_NS1E_6thread17LinearCombinationISJ_Li1EffLNS1J_9ScaleType4KindE0ELNS_15FloatRoundStyleE2ESJ_EENS1_15EpilogueDefaultEEEEEvvEEEEvNT_6ParamsE,@"STO_CUDA_ENTRY STV_DEFAULT"
_ZN7cutlass13device_kernelINS_4gemm6kernel13GemmUniversalIN4cute5tupleIJiiiiEEENS1_10collective13CollectiveMmaINS1_37MainloopSm90TmaGmmaWarpSpecializedFP8ILi14ENS5_IJNS4_1CILi2EEESB_NSA_ILi1EEEEEENS1_35KernelTmaWarpSpecializedCooperativeEEENS5_IJNSA_ILi128EEESG_NSA_ILi64EEEEEENS_12float_e4m3_tENS5_IJlSC_lEEESJ_SK_NS4_8TiledMMAINS4_8MMA_AtomIJNS4_4SM904GMMA31MMA_64x128x32_F32E4M3E4M3_SS_TNILNSO_7ScaleInE1ELSQ_1EEEEEENS4_6LayoutINS5_IJSB_SC_SC_EEENS5_IJSC_NSA_ILi0EEESV_EEEEENS5_IJNS4_10UnderscoreESY_SY_EEEEENS4_23SM90_TMA_LOAD_MULTICASTENS4_14ComposedLayoutINS4_7SwizzleILi2ELi4ELi3EEENS4_18smem_ptr_flag_bitsILi8EEENST_INS5_IJNSA_ILi8EEESH_EEENS5_IJSH_SC_EEEEEEEvNS4_8identityES11_S1B_vS1C_EENS_8epilogue10collective6detail29Sm90TmaWarpSpecializedAdapterINS1F_15DefaultEpilogueISJ_SK_SK_NS1E_6thread17LinearCombinationISJ_Li1EffLNS1J_9ScaleType4KindE0ELNS_15FloatRoundStyleE2ESJ_EENS1_15EpilogueDefaultEEEEEvvEEEEvNT_6ParamsE:
[----:B------:R-:W-:Y:S01]  /*0000*/  LDC R1, c[0x0][0x28] ;  /* 0x00000a00ff017b82 */ /* 0x000fe20000000800 */
[----:B------:R-:W0:Y:S01]  /*0010*/  S2R R0, SR_TID.X ;  /* 0x0000000000007919 */ /* 0x000e220000002100 */
[----:B------:R-:W-:Y:S01]  /*0020*/  ELECT P0, URZ, PT ;  /* 0x00000000003f782f */ /* 0x000fe20003800000 */
[----:B------:R-:W-:Y:S01]  /*0030*/  BSSY B0, `(.L_x_0) ;  /* 0x000000f000007945 */ /* 0x000fe20003800000 */
[--C-:B0-----:R-:W-:Y:S02]  /*0040*/  SHF.R.U32.HI R2, RZ, 0x5, R0.reuse ;  /* 0x00000005ff027819 */ /* 0x101fe40000011600 */
[----:B------:R-:W-:-:S03]  /*0050*/  SHF.R.U32.HI R3, RZ, 0x7, R0 ;  /* 0x00000007ff037819 */ /* 0x000fc60000011600 */
[----:B------:R-:W0:Y:S04]  /*0060*/  SHFL.IDX PT, R7, R2, RZ, 0x1f ;  /* 0x00001fff02077589 */ /* 0x000e2800000e0000 */
[----:B------:R-:W1:Y:S01]  /*0070*/  SHFL.IDX PT, R3, R3, RZ, 0x1f ;  /* 0x00001fff03037589 */ /* 0x000e6200000e0000 */
[----:B0-----:R-:W-:-:S13]  /*0080*/  ISETP.NE.OR P0, PT, R7, RZ, !P0 ;  /* 0x000000ff0700720c */ /* 0x001fda0004705670 */
[----:B-1----:R-:W-:Y:S05]  /*0090*/  @P0 BRA `(.L_x_1) ;  /* 0x0000000000200947 */ /* 0x002fea0003800000 */
[----:B------:R-:W-:Y:S02]  /*00a0*/  ULDC.64 UR4, c[0x0][0x198] ;  /* 0x0000660000047ab9 */ /* 0x000fe40000000a00 */
[----:B------:R-:W-:Y:S02]  /*00b0*/  UIADD3 UR6, UP0, UR4, 0xf0, URZ ;  /* 0x000000f004067890 */ /* 0x000fe4000ff1e03f */
[----:B------:R-:W-:Y:S02]  /*00c0*/  UIADD3 UR4, UP1, UR4, 0x1f0, URZ ;  /* 0x000001f004047890 */ /* 0x000fe4000ff3e03f */
[----:B------:R-:W-:Y:S02]  /*00d0*/  UIADD3.X UR7, URZ, UR5, URZ, UP0, !UPT ;  /* 0x000000053f077290 */ /* 0x000fe400087fe43f */
[----:B------:R-:W-:-:S07]  /*00e0*/  UIADD3.X UR5, URZ, UR5, URZ, UP1, !UPT ;  /* 0x000000053f057290 */ /* 0x000fce0008ffe43f */
[----:B------:R0:W-:Y:S02]  /*00f0*/  UTMACCTL.PF [UR6] ;  /* 0x00000000060079b9 */ /* 0x0001e40008040000 */
[----:B------:R0:W-:Y:S02]  /*0100*/  UTMACCTL.PF [UR4] ;  /* 0x00000000040079b9 */ /* 0x0001e40008040000 */
[----:B0-----:R-:W-:Y:S01]  /*0110*/  NOP ;  /* 0x0000000000007918 */ /* 0x001fe20000000000 */
.L_x_1:
[----:B------:R-:W-:Y:S05]  /*0120*/  BSYNC B0 ;  /* 0x0000000000007941 */ /* 0x000fea0003800000 */
.L_x_0:
[----:B------:R-:W0:Y:S02]  /*0130*/  SHFL.IDX PT, R4, R2, RZ, 0x1f ;  /* 0x00001fff02047589 */ /* 0x000e2400000e0000 */
[----:B0-----:R-:W-:-:S13]  /*0140*/  ISETP.NE.AND P0, PT, R4, RZ, PT ;  /* 0x000000ff0400720c */ /* 0x001fda0003f05270 */
[----:B------:R-:W-:Y:S05]  /*0150*/  @P0 BRA `(.L_x_2) ;  /* 0x0000000000b40947 */ /* 0x000fea0003800000 */
[----:B------:R-:W-:Y:S01]  /*0160*/  ELECT P0, URZ, PT ;  /* 0x00000000003f782f */ /* 0x000fe20003800000 */
[----:B------:R-:W-:-:S12]  /*0170*/  BSSY B0, `(.L_x_2) ;  /* 0x000002b000007945 */ /* 0x000fd80003800000 */
[----:B------:R-:W-:Y:S05]  /*0180*/  @!P0 BRA `(.L_x_3) ;  /* 0x0000000000a48947 */ /* 0x000fea0003800000 */
[----:B------:R-:W0:Y:S01]  /*0190*/  S2UR UR8, SR_CgaCtaId ;  /* 0x00000000000879c3 */ /* 0x000e220000008800 */
[----:B------:R-:W-:Y:S01]  /*01a0*/  UMOV UR4, 0x400 ;  /* 0x0000040000047882 */ /* 0x000fe20000000000 */
[----:B------:R-:W-:Y:S01]  /*01b0*/  UMOV UR5, 0x1 ;  /* 0x0000000100057882 */ /* 0x000fe20000000000 */
[----:B------:R-:W-:Y:S02]  /*01c0*/  UMOV UR6, 0x6 ;  /* 0x0000000600067882 */ /* 0x000fe40000000000 */
[----:B------:R-:W-:-:S04]  /*01d0*/  UIADD3 UR6, -UR6, 0x100000, URZ ;  /* 0x0010000006067890 */ /* 0x000fc8000fffe13f */
[----:B------:R-:W-:Y:S02]  /*01e0*/  USHF.L.U32 UR7, UR6, 0xb, URZ ;  /* 0x0000000b06077899 */ /* 0x000fe4000800063f */
[----:B------:R-:W-:Y:S02]  /*01f0*/  USHF.L.U32 UR6, UR6, 0x1, URZ ;  /* 0x0000000106067899 */ /* 0x000fe4000800063f */
[----:B0-----:R-:W-:Y:S02]  /*0200*/  ULEA UR8, UR8, UR4, 0x18 ;  /* 0x0000000408087291 */ /* 0x001fe4000f8ec03f */
[----:B------:R-:W-:-:S04]  /*0210*/  UIADD3 UR4, -UR5, 0x100000, URZ ;  /* 0x0010000005047890 */ /* 0x000fc8000fffe13f */
[----:B------:R-:W-:Y:S02]  /*0220*/  USHF.L.U32 UR5, UR4, 0xb, URZ ;  /* 0x0000000b04057899 */ /* 0x000fe4000800063f */
[----:B------:R-:W-:Y:S01]  /*0230*/  USHF.L.U32 UR4, UR4, 0x1, URZ ;  /* 0x0000000104047899 */ /* 0x000fe2000800063f */
[----:B------:R-:W0:Y:S11]  /*0240*/  FENCE.VIEW.ASYNC.S ;  /* 0x00000000000073c6 */ /* 0x000e360000000000 */
[----:B0-----:R0:W1:Y:S01]  /*0250*/  SYNCS.EXCH.64 URZ, [UR8], UR4 ;  /* 0x00000004083f75b2 */ /* 0x0010620008000100 */
[----:B------:R0:W2:Y:S01]  /*0260*/  SYNCS.EXCH.64 URZ, [UR8+0x70], UR6 ;  /* 0x00007006083f75b2 */ /* 0x0000a20008000100 */
[----:B------:R0:W3:Y:S01]  /*0270*/  SYNCS.EXCH.64 URZ, [UR8+0x8], UR4 ;  /* 0x00000804083f75b2 */ /* 0x0000e20008000100 */
[----:B------:R0:W4:Y:S01]  /*0280*/  SYNCS.EXCH.64 URZ, [UR8+0x78], UR6 ;  /* 0x00007806083f75b2 */ /* 0x0001220008000100 */
[----:B------:R0:W0:Y:S01]  /*0290*/  SYNCS.EXCH.64 URZ, [UR8+0x10], UR4 ;  /* 0x00001004083f75b2 */ /* 0x0000220008000100 */
        /* <DEDUP_REMOVED lines=23> */
[----:B-1234-:R-:W-:Y:S01]  /*0410*/  NOP ;  /* 0x0000000000007918 */ /* 0x01efe20000000000 */
.L_x_3:
[----:B0-----:R-:W-:Y:S05]  /*0420*/  BSYNC B0 ;  /* 0x0000000000007941 */ /* 0x001fea0003800000 */
.L_x_2:
[----:B------:R-:W-:Y:S01]  /*0430*/  SHF.R.S32.HI R5, RZ, 0x1f, R0 ;  /* 0x0000001fff057819 */ /* 0x000fe20000011400 */
[----:B------:R-:W0:Y:S01]  /*0440*/  SHFL.IDX PT, R2, R2, RZ, 0x1f ;  /* 0x00001fff02027589 */ /* 0x000e2200000e0000 */
[----:B------:R-:W1:Y:S01]  /*0450*/  S2UR UR8, SR_CTAID.X ;  /* 0x00000000000879c3 */ /* 0x000e620000002500 */
[----:B------:R-:W-:Y:S02]  /*0460*/  ELECT P0, URZ, PT ;  /* 0x00000000003f782f */ /* 0x000fe40003800000 */
[----:B------:R-:W-:Y:S01]  /*0470*/  LEA.HI R5, R5, R0, RZ, 0x7 ;  /* 0x0000000005057211 */ /* 0x000fe200078f38ff */
[----:B------:R-:W2:Y:S01]  /*0480*/  S2R R8, SR_CTAID.Y ;  /* 0x0000000000087919 */ /* 0x000ea20000002600 */
[----:B------:R-:W-:Y:S01]  /*0490*/  SHF.R.S32.HI R11, RZ, 0x1f, R4 ;  /* 0x0000001fff0b7819 */ /* 0x000fe20000011404 */
[----:B------:R-:W-:Y:S01]  /*04a0*/  ULDC UR4, c[0x0][0x150] ;  /* 0x0000540000047ab9 */ /* 0x000fe20000000800 */
[----:B------:R-:W-:Y:S01]  /*04b0*/  LOP3.LUT R5, R5, 0xffffff80, RZ, 0xc0, !PT ;  /* 0xffffff8005057812 */ /* 0x000fe200078ec0ff */
[----:B------:R-:W-:Y:S01]  /*04c0*/  VIADD R16, R3, 0xffffffff ;  /* 0xffffffff03107836 */ /* 0x000fe20000000000 */
[----:B------:R-:W-:Y:S01]  /*04d0*/  LEA.HI R11, R11, R4, RZ, 0x2 ;  /* 0x000000040b0b7211 */ /* 0x000fe200078f10ff */
[----:B------:R-:W3:Y:S01]  /*04e0*/  LDC R12, c[0x0][0x144] ;  /* 0x00005100ff0c7b82 */ /* 0x000ee20000000800 */
[----:B------:R-:W-:Y:S01]  /*04f0*/  NOP ;  /* 0x0000000000007918 */ /* 0x000fe20000000000 */
[----:B------:R-:W-:Y:S01]  /*0500*/  IMAD.IADD R6, R0, 0x1, -R5 ;  /* 0x0000000100067824 */ /* 0x000fe200078e0a05 */
[----:B------:R-:W-:Y:S01]  /*0510*/  LOP3.LUT R11, R11, 0x3ffffffc, RZ, 0xc0, !PT ;  /* 0x3ffffffc0b0b7812 */ /* 0x000fe200078ec0ff */
[----:B------:R-:W-:Y:S01]  /*0520*/  NOP ;  /* 0x0000000000007918 */ /* 0x000fe20000000000 */
[----:B------:R-:W-:-:S02]  /*0530*/  ISETP.NE.AND P4, PT, R3, RZ, PT ;  /* 0x000000ff0300720c */ /* 0x000fc40003f85270 */
[----:B------:R-:W-:Y:S01]  /*0540*/  SHF.R.S32.HI R5, RZ, 0x1f, R6 ;  /* 0x0000001fff057819 */ /* 0x000fe20000011406 */
[----:B------:R-:W-:Y:S01]  /*0550*/  IMAD.IADD R4, R4, 0x1, -R11 ;  /* 0x0000000104047824 */ /* 0x000fe200078e0a0b */
[----:B------:R-:W4:Y:S01]  /*0560*/  LDC R14, c[0x0][0x140] ;  /* 0x00005000ff0e7b82 */ /* 0x000f220000000800 */
[----:B------:R-:W-:Y:S02]  /*0570*/  ISETP.GE.U32.AND P6, PT, R16, 0x2, PT ;  /* 0x000000021000780c */ /* 0x000fe40003fc6070 */
[----:B------:R-:W-:Y:S02]  /*0580*/  LEA.HI R5, R5, R6, RZ, 0x3 ;  /* 0x0000000605057211 */ /* 0x000fe400078f18ff */
[----:B0-----:R-:W-:Y:S02]  /*0590*/  ISETP.NE.OR P0, PT, R2, RZ, !P0 ;  /* 0x000000ff0200720c */ /* 0x001fe40004705670 */
[--C-:B------:R-:W-:Y:S01]  /*05a0*/  SHF.R.S32.HI R2, RZ, 0x3, R5.reuse ;  /* 0x00000003ff027819 */ /* 0x100fe20000011405 */
[----:B------:R-:W0:Y:S01]  /*05b0*/  LDC R13, c[0x0][0x148] ;  /* 0x00005200ff0d7b82 */ /* 0x000e220000000800 */
[----:B------:R-:W-:-:S02]  /*05c0*/  SHF.R.S32.HI R5, RZ, 0x1f, R5 ;  /* 0x0000001fff057819 */ /* 0x000fc40000011405 */
[----:B-1----:R-:W-:Y:S02]  /*05d0*/  I2FP.F32.U32 R10, UR8 ;  /* 0x00000008000a7c45 */ /* 0x002fe40008201000 */
[----:B------:R-:W-:-:S03]  /*05e0*/  LEA.HI R5, R5, R2, RZ, 0x2 ;  /* 0x0000000205057211 */ /* 0x000fc600078f10ff */
[----:B------:R-:W-:Y:S01]  /*05f0*/  FMUL R10, R10, UR4 ;  /* 0x000000040a0a7c20 */ /* 0x000fe20008400000 */
[----:B------:R-:W-:Y:S01]  /*0600*/  LOP3.LUT R5, R5, 0xfffffffc, RZ, 0xc0, !PT ;  /* 0xfffffffc05057812 */ /* 0x000fe200078ec0ff */
[----:B------:R-:W-:Y:S01]  /*0610*/  VOTEU.ALL UP0, P0 ;  /* 0x00000000003f7886 */ /* 0x000fe20000000000 */
[----:B--2---:R-:W-:Y:S01]  /*0620*/  I2FP.F32.U32 R11, R8 ;  /* 0x00000008000b7245 */ /* 0x004fe20000201000 */
[----:B------:R-:W-:Y:S01]  /*0630*/  ULDC UR4, c[0x0][0x154] ;  /* 0x0000550000047ab9 */ /* 0x000fe20000000800 */
[----:B------:R-:W-:Y:S01]  /*0640*/  VOTEU.ALL UP1, P0 ;  /* 0x00000000003f7886 */ /* 0x000fe20000020000 */
[----:B------:R-:W1:Y:S01]  /*0650*/  F2I.U32.TRUNC.NTZ R10, R10 ;  /* 0x0000000a000a7305 */ /* 0x000e62000020f000 */
[----:B------:R-:W-:Y:S01]  /*0660*/  IMAD.IADD R5, R2, 0x1, -R5 ;  /* 0x0000000102057824 */ /* 0x000fe200078e0a05 */
[----:B------:R-:W2:Y:S01]  /*0670*/  @!UP0 S2UR UR7, SR_CgaCtaId ;  /* 0x00000000000789c3 */ /* 0x000ea20000008800 */
[----:B------:R-:W-:Y:S01]  /*0680*/  @!UP0 UMOV UR6, 0x400 ;  /* 0x0000040000068882 */ /* 0x000fe20000000000 */
[----:B----4-:R-:W-:Y:S01]  /*0690*/  ISETP.EQ.U32.AND P3, PT, R14, 0x1, PT ;  /* 0x000000010e00780c */ /* 0x010fe20003f62070 */
[----:B------:R-:W-:-:S05]  /*06a0*/  IMAD R5, R4, 0x4, R5 ;  /* 0x0000000404057824 */ /* 0x000fca00078e0205 */
[----:B------:R-:W-:-:S04]  /*06b0*/  LEA.HI R2, R5, R5, RZ, 0x1 ;  /* 0x0000000505027211 */ /* 0x000fc800078f08ff */
[----:B------:R-:W-:Y:S01]  /*06c0*/  LOP3.LUT R4, R2, 0xfffffffe, RZ, 0xc0, !PT ;  /* 0xfffffffe02047812 */ /* 0x000fe200078ec0ff */
[----:B-1----:R-:W-:Y:S02]  /*06d0*/  IMAD.MOV R15, RZ, RZ, -R10 ;  /* 0x000000ffff0f7224 */ /* 0x002fe400078e0a0a */
[----:B------:R-:W-:Y:S01]  /*06e0*/  FMUL R10, R11, UR4 ;  /* 0x000000040b0a7c20 */ /* 0x000fe20008400000 */
[----:B------:R-:W-:Y:S01]  /*06f0*/  SHF.R.S32.HI R2, RZ, 0x1f, R7 ;  /* 0x0000001fff027819 */ /* 0x000fe20000011407 */
[----:B------:R-:W-:Y:S01]  /*0700*/  UMOV UR4, 0x20 ;  /* 0x0000002000047882 */ /* 0x000fe20000000000 */
[----:B---3--:R-:W-:Y:S01]  /*0710*/  IMAD R12, R12, R15, UR8 ;  /* 0x000000080c0c7e24 */ /* 0x008fe2000f8e020f */
[----:B------:R-:W-:-:S04]  /*0720*/  @!UP0 UIADD3 UR4, -UR4, 0x100000, URZ ;  /* 0x0010000004048890 */ /* 0x000fc8000fffe13f */
[----:B------:R-:W-:Y:S02]  /*0730*/  @!UP0 USHF.L.U32 UR5, UR4, 0xb, URZ ;  /* 0x0000000b04058899 */ /* 0x000fe4000800063f */
[----:B------:R-:W-:Y:S01]  /*0740*/  @!UP0 USHF.L.U32 UR4, UR4, 0x1, URZ ;  /* 0x0000000104048899 */ /* 0x000fe2000800063f */
[C---:B------:R-:W-:Y:S01]  /*0750*/  IMAD.IADD R11, R5.reuse, 0x1, -R4 ;  /* 0x00000001050b7824 */ /* 0x040fe200078e0a04 */
[----:B------:R-:W1:Y:S01]  /*0760*/  F2I.U32.TRUNC.NTZ R10, R10 ;  /* 0x0000000a000a7305 */ /* 0x000e62000020f000 */
[----:B------:R-:W-:Y:S01]  /*0770*/  LEA.HI R2, R2, R7, RZ, 0x2 ;  /* 0x0000000702027211 */ /* 0x000fe200078f10ff */
[----:B------:R-:W-:Y:S02]  /*0780*/  IMAD.SHL.U32 R4, R5, 0x4, RZ ;  /* 0x0000000405047824 */ /* 0x000fe400078e00ff */
[----:B------:R-:W-:Y:S01]  /*0790*/  ISETP.NE.AND P2, PT, R11, R12, PT ;  /* 0x0000000c0b00720c */ /* 0x000fe20003f45270 */
[----:B--2---:R-:W-:Y:S01]  /*07a0*/  @!UP0 ULEA UR6, UR7, UR6, 0x18 ;  /* 0x0000000607068291 */ /* 0x004fe2000f8ec03f */
[----:B------:R-:W-:Y:S01]  /*07b0*/  LOP3.LUT R2, R2, 0xfffffffc, RZ, 0xc0, !PT ;  /* 0xfffffffc02027812 */ /* 0x000fe200078ec0ff */
[----:B------:R-:W-:Y:S01]  /*07c0*/  VOTEU.ALL UP0, P0 ;  /* 0x00000000003f7886 */ /* 0x000fe20000000000 */
[----:B------:R-:W-:-:S02]  /*07d0*/  LOP3.LUT R5, R5, 0xc, R4, 0x78, !PT ;  /* 0x0000000c05057812 */ /* 0x000fc400078e7804 */
[----:B------:R-:W-:Y:S01]  /*07e0*/  LOP3.LUT P0, RZ, R6, 0x7, RZ, 0xc0, !PT ;  /* 0x0000000706ff7812 */ /* 0x000fe2000780c0ff */
[----:B------:R-:W-:Y:S02]  /*07f0*/  IMAD.IADD R7, R7, 0x1, -R2 ;  /* 0x0000000107077824 */ /* 0x000fe400078e0a02 */
[----:B------:R-:W-:Y:S01]  /*0800*/  IMAD.MOV.U32 R6, RZ, RZ, 0x1 ;  /* 0x00000001ff067424 */ /* 0x000fe200078e00ff */
[----:B------:R-:W-:Y:S01]  /*0810*/  ISETP.LT.U32.AND P0, PT, R5, 0x4, !P0 ;  /* 0x000000040500780c */ /* 0x000fe20004701070 */
[----:B-1----:R-:W-:Y:S01]  /*0820*/  IMAD.MOV R20, RZ, RZ, -R10 ;  /* 0x000000ffff147224 */ /* 0x002fe200078e0a0a */
[----:B------:R-:W-:Y:S01]  /*0830*/  ISETP.NE.AND P1, PT, R7, 0x3, PT ;  /* 0x000000030700780c */ /* 0x000fe20003f25270 */
[----:B------:R-:W1:Y:S02]  /*0840*/  FENCE.VIEW.ASYNC.S ;  /* 0x00000000000073c6 */ /* 0x000e640000000000 */
[----:B-1----:R1:W2:Y:S01]  /*0850*/  @!UP0 SYNCS.EXCH.64 URZ, [UR6+0xf0], UR4 ;  /* 0x0000f004063f85b2 */ /* 0x0022a20008000100 */
[----:B------:R-:W-:Y:S01]  /*0860*/  @P2 LEA.HI R2, R5, R5, RZ, 0x1 ;  /* 0x0000000505022211 */ /* 0x000fe200078f08ff */
[----:B0-----:R-:W-:Y:S01]  /*0870*/  IMAD R11, R13, R20, R8 ;  /* 0x000000140d0b7224 */ /* 0x001fe200078e0208 */
[----:B------:R-:W-:-:S02]  /*0880*/  ISETP.EQ.OR P1, PT, R7, RZ, !P1 ;  /* 0x000000ff0700720c */ /* 0x000fc40004f22670 */
[----:B------:R-:W-:Y:S02]  /*0890*/  @P2 SHF.R.S32.HI R2, RZ, 0x1, R2 ;  /* 0x00000001ff022819 */ /* 0x000fe40000011402 */
[----:B------:R-:W-:Y:S02]  /*08a0*/  ISETP.EQ.AND P1, PT, R3, RZ, P1 ;  /* 0x000000ff0300720c */ /* 0x000fe40000f22270 */
[----:B------:R-:W-:Y:S02]  /*08b0*/  @P2 ISETP.NE.AND P5, PT, R2, R11, PT ;  /* 0x0000000b0200220c */ /* 0x000fe40003fa5270 */
[----:B------:R-:W-:Y:S02]  /*08c0*/  SEL R3, RZ, 0x1, !P0 ;  /* 0x00000001ff037807 */ /* 0x000fe40004000000 */
[----:B------:R-:W-:Y:S02]  /*08d0*/  @P2 SEL R6, RZ, 0x1, P5 ;  /* 0x00000001ff062807 */ /* 0x000fe40002800000 */
[----:B------:R-:W-:Y:S01]  /*08e0*/  SEL R4, RZ, 0x1, !P1 ;  /* 0x00000001ff047807 */ /* 0x000fe20004800000 */
[----:B------:R1:W0:Y:S01]  /*08f0*/  @!UP1 SYNCS.EXCH.64 URZ, [UR6+0xf8], UR4 ;  /* 0x0000f804063f95b2 */ /* 0x0002220008000100 */
[----:B------:R-:W-:Y:S01]  /*0900*/  LOP3.LUT R6, R6, R3, RZ, 0xc0, !PT ;  /* 0x0000000306067212 */ /* 0x000fe200078ec0ff */
[----:B------:R-:W-:Y:S01]  /*0910*/  NOP ;  /* 0x0000000000007918 */ /* 0x000fe20000000000 */
[----:B------:R-:W-:Y:S01]  /*0920*/  SEL R4, R4, 0x2, P6 ;  /* 0x0000000204047807 */ /* 0x000fe20003000000 */
[----:B------:R-:W-:Y:S06]  /*0930*/  @!P3 BRA `(.L_x_4) ;  /* 0x000000000008b947 */ /* 0x000fec0003800000 */
[----:B0-2---:R-:W-:Y:S01]  /*0940*/  UCGABAR_ARV ;  /* 0x00000000000079c7 */ /* 0x005fe20008000000 */
[----:B------:R-:W-:Y:S05]  /*0950*/  BRA `(.L_x_5) ;  /* 0x0000000000047947 */ /* 0x000fea0003800000 */
.L_x_4:
[----:B0-2---:R-:W-:Y:S01]  /*0960*/  NOP ;  /* 0x0000000000007918 */ /* 0x005fe20000000000 */
.L_x_5:
[----:B------:R-:W0:Y:S01]  /*0970*/  LDC R2, c[0x0][0x65c] ;  /* 0x00019700ff027b82 */ /* 0x000e220000000800 */
[----:B------:R-:W-:Y:S01]  /*0980*/  IMAD.MOV.U32 R3, RZ, RZ, RZ ;  /* 0x000000ffff037224 */ /* 0x000fe200078e00ff */
[----:B0-----:R-:W-:Y:S01]  /*0990*/  ISETP.NE.AND P2, PT, R2, 0x1, PT ;  /* 0x000000010200780c */ /* 0x001fe20003f45270 */
[----:B------:R-:W-:-:S12]  /*09a0*/  IMAD.U32 R2, RZ, RZ, UR8 ;  /* 0x00000008ff027e24 */ /* 0x000fd8000f8e00ff */
[----:B------:R-:W0:Y:S01]  /*09b0*/  @P2 LDC R15, c[0x0][0x10] ;  /* 0x00000400ff0f2b82 */ /* 0x000e220000000800 */
[----:B------:R-:W-:Y:S02]  /*09c0*/  @P2 IMAD.MOV.U32 R9, RZ, RZ, RZ ;  /* 0x000000ffff092224 */ /* 0x000fe400078e00ff */
[----:B------:R-:W-:-:S05]  /*09d0*/  @P2 IMAD.MOV.U32 R17, RZ, RZ, RZ ;  /* 0x000000ffff112224 */ /* 0x000fca00078e00ff */
[----:B------:R-:W2:Y:S01]  /*09e0*/  @!P2 LDC R11, c[0x0][0xc] ;  /* 0x00000300ff0bab82 */ /* 0x000ea20000000800 */
[----:B0-----:R-:W-:-:S04]  /*09f0*/  @P2 IMAD.WIDE.U32 R14, R15, UR8, R8 ;  /* 0x000000080f0e2c25 */ /* 0x001fc8000f8e0008 */
[----:B--2---:R-:W-:-:S04]  /*0a00*/  @!P2 IMAD.WIDE.U32 R10, R8, R11, R2 ;  /* 0x0000000b080aa225 */ /* 0x004fc800078e0002 */
[----:B------:R-:W-:Y:S02]  /*0a10*/  @P2 IMAD.MOV.U32 R2, RZ, RZ, R14 ;  /* 0x000000ffff022224 */ /* 0x000fe400078e000e */
[----:B------:R-:W-:Y:S02]  /*0a20*/  @P2 IMAD.IADD R3, R15, 0x1, R17 ;  /* 0x000000010f032824 */ /* 0x000fe400078e0211 */
[----:B------:R-:W-:Y:S02]  /*0a30*/  @!P2 IMAD.MOV.U32 R2, RZ, RZ, R10 ;  /* 0x000000ffff02a224 */ /* 0x000fe400078e000a */
[----:B------:R-:W-:Y:S01]  /*0a40*/  @!P2 IMAD.MOV.U32 R3, RZ, RZ, R11 ;  /* 0x000000ffff03a224 */ /* 0x000fe200078e000b */
[----:B------:R-:W-:Y:S06]  /*0a50*/  @!P3 BRA `(.L_x_6) ;  /* 0x00000000000cb947 */ /* 0x000fec0003800000 */
[----:B------:R-:W-:Y:S01]  /*0a60*/  UCGABAR_WAIT ;  /* 0x0000000000007dc7 */ /* 0x000fe20008000000 */
[----:B------:R-:W-:Y:S01]  /*0a70*/  CCTL.IVALL ;  /* 0x00000000ff00798f */ /* 0x000fe20002000000 */
[----:B------:R-:W-:Y:S05]  /*0a80*/  BRA `(.L_x_7) ;  /* 0x0000000000047947 */ /* 0x000fea0003800000 */
.L_x_6:
[----:B------:R-:W-:Y:S06]  /*0a90*/  BAR.SYNC.DEFER_BLOCKING 0x0 ;  /* 0x0000000000007b1d */ /* 0x000fec0000010000 */
.L_x_7:
[----:B------:R-:W-:Y:S05]  /*0aa0*/  @!P4 BRA `(.L_x_8) ;  /* 0x000000740048c947 */ /* 0x000fea0003800000 */
[----:B------:R-:W-:-:S13]  /*0ab0*/  ISETP.GT.U32.AND P0, PT, R16, 0x1, PT ;  /* 0x000000011000780c */ /* 0x000fda0003f04070 */
[----:B-1----:R-:W-:Y:S05]  /*0ac0*/  @P0 EXIT ;  /* 0x000000000000094d */ /* 0x002fea0003800000 */
[----:B------:R-:W-:Y:S01]  /*0ad0*/  ULDC.64 UR4, c[0x0][0x650] ;  /* 0x0001940000047ab9 */ /* 0x000fe20000000a00 */
[----:B------:R-:W-:Y:S01]  /*0ae0*/  PRMT R14, RZ, 0x7610, R14 ;  /* 0x00007610ff0e7816 */ /* 0x000fe2000000000e */
[----:B------:R-:W-:Y:S01]  /*0af0*/  IMAD.MOV.U32 R10, RZ, RZ, -0x1 ;  /* 0xffffffffff0a7424 */ /* 0x000fe200078e00ff */
[----:B------:R-:W-:Y:S01]  /*0b00*/  ISETP.GE.U32.AND P0, PT, R2, UR4, PT ;  /* 0x0000000402007c0c */ /* 0x000fe2000bf06070 */
[----:B------:R-:W-:Y:S02]  /*0b10*/  IMAD.MOV.U32 R11, RZ, RZ, -0x1 ;  /* 0xffffffffff0b7424 */ /* 0x000fe400078e00ff */
[----:B------:R-:W-:Y:S01]  /*0b20*/  IMAD.MOV.U32 R7, RZ, RZ, -0x1 ;  /* 0xffffffffff077424 */ /* 0x000fe200078e00ff */
[----:B------:R-:W-:-:S13]  /*0b30*/  ISETP.GE.U32.AND.EX P0, PT, R3, UR5, PT, P0 ;  /* 0x0000000503007c0c */ /* 0x000fda000bf06100 */
[----:B------:R-:W-:Y:S05]  /*0b40*/  @P0 BRA `(.L_x_9) ;  /* 0x0000000400280947 */ /* 0x000fea0003800000 */
[----:B------:R-:W0:Y:S01]  /*0b50*/  LDC.64 R22, c[0x0][0x628] ;  /* 0x00018a00ff167b82 */ /* 0x000e220000000a00 */
[----:B------:R-:W-:Y:S02]  /*0b60*/  IMAD.MOV.U32 R10, RZ, RZ, R2 ;  /* 0x000000ffff0a7224 */ /* 0x000fe400078e0002 */
[----:B------:R-:W-:-:S05]  /*0b70*/  IMAD.MOV.U32 R11, RZ, RZ, R3 ;  /* 0x000000ffff0b7224 */ /* 0x000fca00078e0003 */
[----:B------:R-:W1:Y:S08]  /*0b80*/  LDC R18, c[0x0][0x630] ;  /* 0x00018c00ff127b82 */ /* 0x000e700000000800 */
[----:B------:R-:W2:Y:S01]  /*0b90*/  LDC.64 R24, c[0x0][0x620] ;  /* 0x00018800ff187b82 */ /* 0x000ea20000000a00 */
[----:B0-----:R-:W-:-:S04]  /*0ba0*/  ISETP.NE.U32.AND P0, PT, R22, RZ, PT ;  /* 0x000000ff1600720c */ /* 0x001fc80003f05070 */
[----:B------:R-:W-:-:S13]  /*0bb0*/  ISETP.NE.AND.EX P0, PT, R23, RZ, PT, P0 ;  /* 0x000000ff1700720c */ /* 0x000fda0003f05300 */
[----:B-12---:R-:W-:Y:S05]  /*0bc0*/  @!P0 BRA `(.L_x_10) ;  /* 0x0000000000288947 */ /* 0x006fea0003800000 */
[----:B------:R-:W0:Y:S02]  /*0bd0*/  LDC R7, c[0x0][0x634] ;  /* 0x00018d00ff077b82 */ /* 0x000e240000000800 */
[----:B0-----:R-:W-:-:S05]  /*0be0*/  IADD3 R7, P0, R2, R7, RZ ;  /* 0x0000000702077210 */ /* 0x001fca0007f1e0ff */
[----:B------:R-:W-:-:S04]  /*0bf0*/  IMAD.X R19, RZ, RZ, R3, P0 ;  /* 0x000000ffff137224 */ /* 0x000fc800000e0603 */
[----:B------:R-:W-:-:S04]  /*0c00*/  IMAD.WIDE.U32 R10, R19, R22, RZ ;  /* 0x00000016130a7225 */ /* 0x000fc800078e00ff */
[----:B------:R-:W-:-:S04]  /*0c10*/  IMAD.WIDE.U32 R14, P0, R7, R23, R10 ;  /* 0x00000017070e7225 */ /* 0x000fc8000780000a */
[----:B------:R-:W-:-:S04]  /*0c20*/  IMAD.WIDE.U32 R10, R7, R22, RZ ;  /* 0x00000016070a7225 */ /* 0x000fc800078e00ff */
[----:B------:R-:W-:Y:S01]  /*0c30*/  IMAD.X R17, RZ, RZ, RZ, P0 ;  /* 0x000000ffff117224 */ /* 0x000fe200000e06ff */
[----:B------:R-:W-:Y:S01]  /*0c40*/  IADD3 RZ, P0, R11, R14, RZ ;  /* 0x0000000e0bff7210 */ /* 0x000fe20007f1e0ff */
[----:B------:R-:W-:-:S04]  /*0c50*/  IMAD.MOV.U32 R16, RZ, RZ, R15 ;  /* 0x000000ffff107224 */ /* 0x000fc800078e000f */
[----:B------:R-:W-:-:S08]  /*0c60*/  IMAD.WIDE.U32.X R10, R19, R23, R16, P0 ;  /* 0x00000017130a7225 */ /* 0x000fd000000e0410 */
.L_x_10:
[----:B------:R-:W0:Y:S01]  /*0c70*/  LDC.64 R26, c[0x0][0x640] ;  /* 0x00019000ff1a7b82 */ /* 0x000e220000000a00 */
[--C-:B------:R-:W-:Y:S01]  /*0c80*/  SHF.R.U64 R28, R10, R18, R11.reuse ;  /* 0x000000120a1c7219 */ /* 0x100fe2000000120b */
[----:B------:R-:W-:Y:S01]  /*0c90*/  IMAD R29, R13, R20, R8 ;  /* 0x000000140d1d7224 */ /* 0x000fe200078e0208 */
[----:B------:R-:W-:Y:S01]  /*0ca0*/  SHF.R.U32.HI R7, RZ, R18, R11 ;  /* 0x00000012ff077219 */ /* 0x000fe2000001160b */
[----:B------:R-:W-:Y:S01]  /*0cb0*/  IMAD.MOV.U32 R23, RZ, RZ, 0x1 ;  /* 0x00000001ff177424 */ /* 0x000fe200078e00ff */
[----:B------:R-:W-:-:S03]  /*0cc0*/  IADD3 R9, P0, RZ, -R28, RZ ;  /* 0x8000001cff097210 */ /* 0x000fc60007f1e0ff */
[----:B------:R-:W1:Y:S02]  /*0cd0*/  LDC R16, c[0x0][0x618] ;  /* 0x00018600ff107b82 */ /* 0x000e640000000800 */
[----:B------:R-:W-:Y:S02]  /*0ce0*/  IMAD.X R7, RZ, RZ, ~R7, P0 ;  /* 0x000000ffff077224 */ /* 0x000fe400000e0e07 */
[----:B------:R-:W-:-:S04]  /*0cf0*/  IMAD.WIDE.U32 R10, R9, R24, R2 ;  /* 0x00000018090a7225 */ /* 0x000fc800078e0002 */
[----:B------:R-:W2:Y:S01]  /*0d00*/  LDC R15, c[0x0][0x608] ;  /* 0x00018200ff0f7b82 */ /* 0x000ea20000000800 */
[----:B------:R-:W-:-:S04]  /*0d10*/  IMAD R14, R7, R24, RZ ;  /* 0x00000018070e7224 */ /* 0x000fc800078e02ff */
[----:B------:R-:W-:-:S03]  /*0d20*/  IMAD R7, R9, R25, R14 ;  /* 0x0000001909077224 */ /* 0x000fc600078e020e */
[----:B------:R-:W3:Y:S01]  /*0d30*/  LDC R22, c[0x0][0x658] ;  /* 0x00019600ff167b82 */ /* 0x000ee20000000800 */
[----:B------:R-:W-:Y:S01]  /*0d40*/  IMAD.IADD R7, R11, 0x1, R7 ;  /* 0x000000010b077824 */ /* 0x000fe200078e0207 */
[----:B0-----:R-:W-:-:S04]  /*0d50*/  ISETP.NE.U32.AND P0, PT, R26, RZ, PT ;  /* 0x000000ff1a00720c */ /* 0x001fc80003f05070 */
[----:B------:R-:W-:Y:S02]  /*0d60*/  ISETP.NE.AND.EX P0, PT, R27, RZ, PT, P0 ;  /* 0x000000ff1b00720c */ /* 0x000fe40003f05300 */
[----:B------:R-:W0:Y:S01]  /*0d70*/  LDC R18, c[0x0][0x600] ;  /* 0x00018000ff127b82 */ /* 0x000e220000000800 */
[-CC-:B-1----:R-:W-:Y:S02]  /*0d80*/  SHF.R.U64 R19, R10, R16.reuse, R7.reuse ;  /* 0x000000100a137219 */ /* 0x182fe40000001207 */
[----:B------:R-:W-:Y:S01]  /*0d90*/  SHF.R.U32.HI R10, RZ, R16, R7 ;  /* 0x00000010ff0a7219 */ /* 0x000fe20000011607 */
[----:B------:R-:W-:-:S04]  /*0da0*/  IMAD.MOV.U32 R7, RZ, RZ, -0x1 ;  /* 0xffffffffff077424 */ /* 0x000fc800078e00ff */
[----:B------:R-:W1:Y:S01]  /*0db0*/  LDC R21, c[0x0][0x648] ;  /* 0x00019200ff157b82 */ /* 0x000e620000000800 */
[-CC-:B--2---:R-:W-:Y:S02]  /*0dc0*/  SHF.R.U64 R16, R19, R15.reuse, R10.reuse ;  /* 0x0000000f13107219 */ /* 0x184fe4000000120a */
[----:B------:R-:W-:-:S05]  /*0dd0*/  SHF.R.U32.HI R9, RZ, R15, R10 ;  /* 0x0000000fff097219 */ /* 0x000fca000001160a */
[----:B------:R-:W2:Y:S01]  /*0de0*/  LDC R24, c[0x0][0x638] ;  /* 0x00018e00ff187b82 */ /* 0x000ea20000000800 */
[-CC-:B---3--:R-:W-:Y:S02]  /*0df0*/  SHF.R.U64 R20, R16, R22.reuse, R9.reuse ;  /* 0x0000001610147219 */ /* 0x188fe40000001209 */
[-C--:B------:R-:W-:Y:S02]  /*0e00*/  SHF.L.U32 R7, R7, R22.reuse, RZ ;  /* 0x0000001607077219 */ /* 0x080fe400000006ff */
[----:B------:R-:W-:Y:S01]  /*0e10*/  SHF.R.U32.HI R9, RZ, R22, R9 ;  /* 0x00000016ff097219 */ /* 0x000fe20000011609 */
[----:B------:R-:W-:Y:S01]  /*0e20*/  IMAD.MOV.U32 R8, RZ, RZ, R20 ;  /* 0x000000ffff087224 */ /* 0x000fe200078e0014 */
[----:B------:R-:W-:Y:S01]  /*0e30*/  LOP3.LUT R13, RZ, R7, RZ, 0x33, !PT ;  /* 0x00000007ff0d7212 */ /* 0x000fe200078e33ff */
[----:B------:R-:W3:Y:S01]  /*0e40*/  LDC R25, c[0x0][0x610] ;  /* 0x00018400ff197b82 */ /* 0x000ee20000000800 */
[----:B------:R-:W-:Y:S05]  /*0e50*/  @!P0 BRA `(.L_x_11) ;  /* 0x0000000000288947 */ /* 0x000fea0003800000 */
[----:B------:R-:W4:Y:S02]  /*0e60*/  LDC R7, c[0x0][0x64c] ;  /* 0x00019300ff077b82 */ /* 0x000f240000000800 */
[----:B----4-:R-:W-:-:S05]  /*0e70*/  IADD3 R7, P0, R20, R7, RZ ;  /* 0x0000000714077210 */ /* 0x010fca0007f1e0ff */
        /* <DEDUP_REMOVED lines=8> */
.L_x_11:
[----:B-1----:R-:W-:Y:S01]  /*0f00*/  SHF.R.U64 R9, R8, R21, R9 ;  /* 0x0000001508097219 */ /* 0x002fe20000001209 */
[----:B0-----:R-:W-:Y:S01]  /*0f10*/  VIADD R10, R18, 0xffffffff ;  /* 0xffffffff120a7836 */ /* 0x001fe20000000000 */
[----:B------:R-:W-:Y:S01]  /*0f20*/  SHF.L.U32 R7, R23, R22, RZ ;  /* 0x0000001617077219 */ /* 0x000fe200000006ff */
[----:B------:R-:W-:Y:S01]  /*0f30*/  IMAD.MOV.U32 R14, RZ, RZ, 0x1 ;  /* 0x00000001ff0e7424 */ /* 0x000fe200078e00ff */
[----:B------:R-:W-:Y:S01]  /*0f40*/  LOP3.LUT R8, R16, R13, RZ, 0xc0, !PT ;  /* 0x0000000d10087212 */ /* 0x000fe200078ec0ff */
[----:B------:R-:W-:Y:S01]  /*0f50*/  IMAD.MOV R11, RZ, RZ, -R9 ;  /* 0x000000ffff0b7224 */ /* 0x000fe200078e0a09 */
[----:B------:R-:W-:Y:S02]  /*0f60*/  SEL R12, R12, R29, !P2 ;  /* 0x0000001d0c0c7207 */ /* 0x000fe40005000000 */
[----:B------:R-:W-:Y:S01]  /*0f70*/  LOP3.LUT R10, R19, R10, RZ, 0xc0, !PT ;  /* 0x0000000a130a7212 */ /* 0x000fe200078ec0ff */
[----:B------:R-:W-:Y:S02]  /*0f80*/  IMAD R9, R7, R9, R8 ;  /* 0x0000000907097224 */ /* 0x000fe400078e0208 */
[----:B--2---:R-:W-:-:S02]  /*0f90*/  IMAD R7, R11, R24, R20 ;  /* 0x000000180b077224 */ /* 0x004fc400078e0214 */
[----:B---3--:R-:W-:Y:S02]  /*0fa0*/  IMAD R12, R9, R25, R12 ;  /* 0x00000019090c7224 */ /* 0x008fe400078e020c */
[----:B------:R-:W-:-:S05]  /*0fb0*/  IMAD R7, R7, R18, R10 ;  /* 0x0000001207077224 */ /* 0x000fca00078e020a */
[----:B------:R-:W-:Y:S02]  /*0fc0*/  SEL R11, R7, R12, !P2 ;  /* 0x0000000c070b7207 */ /* 0x000fe40005000000 */
[----:B------:R-:W-:Y:S01]  /*0fd0*/  SEL R10, R12, R7, !P2 ;  /* 0x000000070c0a7207 */ /* 0x000fe20005000000 */
[----:B------:R-:W-:-:S07]  /*0fe0*/  IMAD.MOV.U32 R7, RZ, RZ, R28 ;  /* 0x000000ffff077224 */ /* 0x000fce00078e001c */
.L_x_9:
[----:B------:R-:W-:-:S08]  /*0ff0*/  NOP ;  /* 0x0000000000007918 */ /* 0x000fd00000000000 */
[----:B------:R-:W0:Y:S02]  /*1000*/  USETMAXREG.TRY_ALLOC.CTAPOOL UP0, 0xe8 ;  /* 0x000000e8000079c8 */ /* 0x000e240008000600 */
[----:B0-----:R-:W-:-:S13]  /*1010*/  PLOP3.LUT P0, PT, PT, PT, UP0, 0x80, 0x0 ;  /* 0x000000000000781c */ /* 0x001fda0003f0f008 */
[----:B------:R-:W-:Y:S05]  /*1020*/  @!P0 BRA `(.L_x_9) ;  /* 0xfffffffc00f08947 */ /* 0x000fea000383ffff */
[----:B------:R-:W-:Y:S01]  /*1030*/  ULDC.64 UR4, c[0x0][0x598] ;  /* 0x0001660000047ab9 */ /* 0x000fe20000000a00 */
[----:B------:R-:W-:Y:S01]  /*1040*/  ULDC.64 UR16, c[0x0][0x208] ;  /* 0x0000820000107ab9 */ /* 0x000fe20000000a00 */
[----:B------:R-:W-:-:S04]  /*1050*/  ISETP.NE.U32.AND P0, PT, RZ, UR4, PT ;  /* 0x00000004ff007c0c */ /* 0x000fc8000bf05070 */
[----:B------:R-:W-:-:S13]  /*1060*/  ISETP.NE.AND.EX P0, PT, RZ, UR5, PT, P0 ;  /* 0x00000005ff007c0c */ /* 0x000fda000bf05300 */
[----:B------:R-:W-:Y:S05]  /*1070*/  @!P0 BRA `(.L_x_12) ;  /* 0x00000000001c8947 */ /* 0x000fea0003800000 */
[----:B------:R-:W0:Y:S02]  /*1080*/  LDC.64 R8, c[0x0][0x598] ;  /* 0x00016600ff087b82 */ /* 0x000e240000000a00 */
[----:B0-----:R-:W2:Y:S02]  /*1090*/  LDG.E.64 R8, desc[UR16][R8.64] ;  /* 0x0000001008087981 */ /* 0x001ea4000c1e1b00 */
[----:B--2---:R-:W-:-:S04]  /*10a0*/  ISETP.NE.U32.AND P0, PT, R8, RZ, PT ;  /* 0x000000ff0800720c */ /* 0x004fc80003f05070 */
[----:B------:R-:W-:-:S13]  /*10b0*/  ISETP.NE.AND.EX P0, PT, R9, RZ, PT, P0 ;  /* 0x000000ff0900720c */ /* 0x000fda0003f05300 */
[----:B------:R-:W-:Y:S05]  /*10c0*/  @!P0 BRA `(.L_x_12) ;  /* 0x0000000000088947 */ /* 0x000fea0003800000 */
[----:B------:R0:W5:Y:S01]  /*10d0*/  LD.E R8, desc[UR16][R8.64] ;  /* 0x0000001008087980 */ /* 0x000162000c101900 */
[----:B------:R-:W-:Y:S05]  /*10e0*/  BRA `(.L_x_13) ;  /* 0x0000000000207947 */ /* 0x000fea0003800000 */
.L_x_12:
[----:B------:R-:W-:Y:S02]  /*10f0*/  ULDC.64 UR4, c[0x0][0x588] ;  /* 0x0001620000047ab9 */ /* 0x000fe40000000a00 */
[----:B------:R-:W-:-:S04]  /*1100*/  ISETP.NE.U32.AND P0, PT, RZ, UR4, PT ;  /* 0x00000004ff007c0c */ /* 0x000fc8000bf05070 */
[----:B------:R-:W-:-:S13]  /*1110*/  ISETP.NE.AND.EX P0, PT, RZ, UR5, PT, P0 ;  /* 0x00000005ff007c0c */ /* 0x000fda000bf05300 */
[----:B------:R-:W-:Y:S05]  /*1120*/  @!P0 BRA `(.L_x_14) ;  /* 0x00000000000c8947 */ /* 0x000fea0003800000 */
[----:B------:R-:W0:Y:S02]  /*1130*/  LDC.64 R8, c[0x0][0x588] ;  /* 0x00016200ff087b82 */ /* 0x000e240000000a00 */
[----:B0-----:R1:W5:Y:S01]  /*1140*/  LDG.E R8, desc[UR16][R8.64] ;  /* 0x0000001008087981 */ /* 0x001362000c1e1900 */
[----:B------:R-:W-:Y:S05]  /*1150*/  BRA `(.L_x_13) ;  /* 0x0000000000047947 */ /* 0x000fea0003800000 */
.L_x_14:
[----:B------:R-:W2:Y:S02]  /*1160*/  LDC R8, c[0x0][0x580] ;  /* 0x00016000ff087b82 */ /* 0x000ea40000000800 */
.L_x_13:
[----:B------:R-:W-:Y:S02]  /*1170*/  ULDC.64 UR4, c[0x0][0x5a0] ;  /* 0x0001680000047ab9 */ /* 0x000fe40000000a00 */
[----:B------:R-:W-:-:S04]  /*1180*/  ISETP.NE.U32.AND P0, PT, RZ, UR4, PT ;  /* 0x00000004ff007c0c */ /* 0x000fc8000bf05070 */
[----:B------:R-:W-:-:S13]  /*1190*/  ISETP.NE.AND.EX P0, PT, RZ, UR5, PT, P0 ;  /* 0x00000005ff007c0c */ /* 0x000fda000bf05300 */
[----:B------:R-:W-:Y:S05]  /*11a0*/  @!P0 BRA `(.L_x_15) ;  /* 0x00000000001c8947 */ /* 0x000fea0003800000 */
[----:B------:R-:W3:Y:S02]  /*11b0*/  LDC.64 R12, c[0x0][0x5a0] ;  /* 0x00016800ff0c7b82 */ /* 0x000ee40000000a00 */
[----:B---3--:R-:W3:Y:S02]  /*11c0*/  LDG.E.64 R12, desc[UR16][R12.64] ;  /* 0x000000100c0c7981 */ /* 0x008ee4000c1e1b00 */
[----:B---3--:R-:W-:-:S04]  /*11d0*/  ISETP.NE.U32.AND P0, PT, R12, RZ, PT ;  /* 0x000000ff0c00720c */ /* 0x008fc80003f05070 */
[----:B------:R-:W-:-:S13]  /*11e0*/  ISETP.NE.AND.EX P0, PT, R13, RZ, PT, P0 ;  /* 0x000000ff0d00720c */ /* 0x000fda0003f05300 */
[----:B------:R-:W-:Y:S05]  /*11f0*/  @!P0 BRA `(.L_x_15) ;  /* 0x0000000000088947 */ /* 0x000fea0003800000 */
[----:B01----:R0:W5:Y:S01]  /*1200*/  LD.E R9, desc[UR16][R12.64] ;  /* 0x000000100c097980 */ /* 0x003162000c101900 */
[----:B------:R-:W-:Y:S05]  /*1210*/  BRA `(.L_x_16) ;  /* 0x0000000000207947 */ /* 0x000fea0003800000 */
.L_x_15:
[----:B------:R-:W-:Y:S02]  /*1220*/  ULDC.64 UR4, c[0x0][0x590] ;  /* 0x0001640000047ab9 */ /* 0x000fe40000000a00 */
[----:B------:R-:W-:-:S04]  /*1230*/  ISETP.NE.U32.AND P0, PT, RZ, UR4, PT ;  /* 0x00000004ff007c0c */ /* 0x000fc8000bf05070 */
[----:B------:R-:W-:-:S13]  /*1240*/  ISETP.NE.AND.EX P0, PT, RZ, UR5, PT, P0 ;  /* 0x00000005ff007c0c */ /* 0x000fda000bf05300 */
[----:B------:R-:W-:Y:S05]  /*1250*/  @!P0 BRA `(.L_x_17) ;  /* 0x00000000000c8947 */ /* 0x000fea0003800000 */
[----:B------:R-:W0:Y:S02]  /*1260*/  LDC.64 R12, c[0x0][0x590] ;  /* 0x00016400ff0c7b82 */ /* 0x000e240000000a00 */
[----:B01----:R1:W5:Y:S01]  /*1270*/  LDG.E R9, desc[UR16][R12.64] ;  /* 0x000000100c097981 */ /* 0x003362000c1e1900 */
[----:B------:R-:W-:Y:S05]  /*1280*/  BRA `(.L_x_16) ;  /* 0x0000000000047947 */ /* 0x000fea0003800000 */
.L_x_17:
[----:B01----:R-:W3:Y:S02]  /*1290*/  LDC R9, c[0x0][0x584] ;  /* 0x00016100ff097b82 */ /* 0x003ee40000000800 */
.L_x_16:
[----:B------:R-:W-:-:S13]  /*12a0*/  LOP3.LUT P0, RZ, R14, 0xff, RZ, 0xc0, !PT ;  /* 0x000000ff0eff7812 */ /* 0x000fda000780c0ff */
[----:B------:R-:W-:Y:S05]  /*12b0*/  @!P0 EXIT ;  /* 0x000000000000894d */ /* 0x000fea0003800000 */
[----:B------:R-:W-:Y:S01]  /*12c0*/  ULDC UR4, c[0x0][0x28c] ;  /* 0x0000a30000047ab9 */ /* 0x000fe20000000800 */
[----:B------:R-:W-:Y:S01]  /*12d0*/  LOP3.LUT R142, R4, 0x1, RZ, 0xfc, !PT ;  /* 0x00000001048e7812 */ /* 0x000fe200078efcff */
[----:B------:R-:W-:-:S04]  /*12e0*/  UIADD3 UR4, UR4, 0x3f, URZ ;  /* 0x0000003f04047890 */ /* 0x000fc8000fffe03f */
[----:B------:R-:W-:-:S04]  /*12f0*/  USHF.R.S32.HI UR5, URZ, 0x1f, UR4 ;  /* 0x0000001f3f057899 */ /* 0x000fc80008011404 */
[----:B------:R-:W-:-:S03]  /*1300*/  ULEA.HI UR5, UR5, UR4, URZ, 0x6 ;  /* 0x0000000405057291 */ /* 0x000fc6000f8f303f */
[----:B------:R-:W-:Y:S01]  /*1310*/  UMOV UR4, URZ ;  /* 0x0000003f00047c82 */ /* 0x000fe20008000000 */
[----:B------:R-:W-:-:S03]  /*1320*/  USHF.R.S32.HI UR9, URZ, 0x6, UR5 ;  /* 0x000000063f097899 */ /* 0x000fc60008011405 */
[----:B------:R-:W-:-:S09]  /*1330*/  UMOV UR5, URZ ;  /* 0x0000003f00057c82 */ /* 0x000fd20008000000 */
.L_x_172:
[----:B01----:R-:W-:Y:S01]  /*1340*/  LOP3.LUT R12, R0, 0x80, RZ, 0xc0, !PT ;  /* 0x00000080000c7812 */ /* 0x003fe200078ec0ff */
[----:B------:R-:W0:Y:S01]  /*1350*/  S2UR UR13, SR_CgaCtaId ;  /* 0x00000000000d79c3 */ /* 0x000e220000008800 */
[----:B------:R-:W-:Y:S01]  /*1360*/  UMOV UR12, 0x400 ;  /* 0x00000400000c7882 */ /* 0x000fe20000000000 */
[----:B------:R-:W-:Y:S01]  /*1370*/  UMOV UR6, URZ ;  /* 0x0000003f00067c82 */ /* 0x000fe20008000000 */
[----:B------:R-:W-:Y:S01]  /*1380*/  SHF.R.U32.HI R12, RZ, 0x7, R12 ;  /* 0x00000007ff0c7819 */ /* 0x000fe2000001160c */
[----:B------:R-:W-:Y:S01]  /*1390*/  UMOV UR7, URZ ;  /* 0x0000003f00077c82 */ /* 0x000fe20008000000 */
[----:B------:R-:W-:Y:S01]  /*13a0*/  UMOV UR18, UR5 ;  /* 0x0000000500127c82 */ /* 0x000fe20008000000 */
[----:B------:R-:W-:Y:S02]  /*13b0*/  CS2R R16, SRZ ;  /* 0x0000000000107805 */ /* 0x000fe4000001ff00 */
[----:B------:R-:W-:Y:S01]  /*13c0*/  CS2R R14, SRZ ;  /* 0x00000000000e7805 */ /* 0x000fe2000001ff00 */
[----:B------:R-:W1:Y:S01]  /*13d0*/  LDC R13, c[0x0][0x28c] ;  /* 0x0000a300ff0d7b82 */ /* 0x000e620000000800 */
[----:B------:R-:W4:Y:S01]  /*13e0*/  SHFL.IDX PT, R12, R12, RZ, 0x1f ;  /* 0x00001fff0c0c7589 */ /* 0x000f2200000e0000 */
[----:B------:R-:W-:-:S02]  /*13f0*/  CS2R R18, SRZ ;  /* 0x0000000000127805 */ /* 0x000fc4000001ff00 */
[----:B------:R-:W-:Y:S02]  /*1400*/  CS2R R20, SRZ ;  /* 0x0000000000147805 */ /* 0x000fe4000001ff00 */
[----:B------:R-:W-:Y:S02]  /*1410*/  CS2R R22, SRZ ;  /* 0x0000000000167805 */ /* 0x000fe4000001ff00 */
[----:B------:R-:W-:Y:S02]  /*1420*/  CS2R R88, SRZ ;  /* 0x0000000000587805 */ /* 0x000fe4000001ff00 */
[----:B------:R-:W-:Y:S02]  /*1430*/  CS2R R90, SRZ ;  /* 0x00000000005a7805 */ /* 0x000fe4000001ff00 */
[----:B------:R-:W-:Y:S02]  /*1440*/  CS2R R94, SRZ ;  /* 0x00000000005e7805 */ /* 0x000fe4000001ff00 */
        /* <DEDUP_REMOVED lines=16> */
[----:B-1----:R-:W-:Y:S02]  /*1550*/  ISETP.GE.AND P0, PT, R13, 0x1, PT ;  /* 0x000000010d00780c */ /* 0x002fe40003f06270 */
[----:B------:R-:W-:Y:S02]  /*1560*/  CS2R R126, SRZ ;  /* 0x00000000007e7805 */ /* 0x000fe4000001ff00 */
[----:B----4-:R-:W-:-:S02]  /*1570*/  R2UR UR8, R12 ;  /* 0x000000000c0872ca */ /* 0x010fc400000e0000 */
[----:B------:R-:W-:Y:S02]  /*1580*/  CS2R R128, SRZ ;  /* 0x0000000000807805 */ /* 0x000fe4000001ff00 */
[----:B------:R-:W-:Y:S02]  /*1590*/  CS2R R130, SRZ ;  /* 0x0000000000827805 */ /* 0x000fe4000001ff00 */
[----:B------:R-:W-:Y:S02]  /*15a0*/  CS2R R132, SRZ ;  /* 0x0000000000847805 */ /* 0x000fe4000001ff00 */
[----:B------:R-:W-:Y:S02]  /*15b0*/  CS2R R134, SRZ ;  /* 0x0000000000867805 */ /* 0x000fe4000001ff00 */
[----:B------:R-:W-:Y:S02]  /*15c0*/  CS2R R136, SRZ ;  /* 0x0000000000887805 */ /* 0x000fe4000001ff00 */
[----:B------:R-:W-:Y:S01]  /*15d0*/  CS2R R138, SRZ ;  /* 0x00000000008a7805 */ /* 0x000fe2000001ff00 */
[----:B------:R-:W-:Y:S01]  /*15e0*/  IMAD.MOV.U32 R141, RZ, RZ, RZ ;  /* 0x000000ffff8d7224 */ /* 0x000fe200078e00ff */
[----:B------:R-:W-:Y:S01]  /*15f0*/  CS2R R24, SRZ ;  /* 0x0000000000187805 */ /* 0x000fe2000001ff00 */
[----:B------:R-:W-:Y:S01]  /*1600*/  IMAD.MOV.U32 R143, RZ, RZ, RZ ;  /* 0x000000ffff8f7224 */ /* 0x000fe200078e00ff */
[----:B---3--:R-:W-:Y:S01]  /*1610*/  CS2R R26, SRZ ;  /* 0x00000000001a7805 */ /* 0x008fe2000001ff00 */
[----:B------:R-:W-:Y:S01]  /*1620*/  IMAD.U32 R144, RZ, RZ, UR4 ;  /* 0x00000004ff907e24 */ /* 0x000fe2000f8e00ff */
[----:B------:R-:W-:Y:S01]  /*1630*/  CS2R R28, SRZ ;  /* 0x00000000001c7805 */ /* 0x000fe2000001ff00 */
[----:B------:R-:W-:Y:S01]  /*1640*/  ULEA.HI UR10, UR8, UR8, URZ, 0x1 ;  /* 0x00000008080a7291 */ /* 0x000fe2000f8f083f */
[----:B------:R-:W-:-:S02]  /*1650*/  CS2R R30, SRZ ;  /* 0x00000000001e7805 */ /* 0x000fc4000001ff00 */
[----:B------:R-:W-:Y:S02]  /*1660*/  CS2R R32, SRZ ;  /* 0x0000000000207805 */ /* 0x000fe4000001ff00 */
[----:B------:R-:W-:Y:S01]  /*1670*/  CS2R R34, SRZ ;  /* 0x0000000000227805 */ /* 0x000fe2000001ff00 */
[----:B------:R-:W-:Y:S01]  /*1680*/  ULOP3.LUT UR11, UR10, 0xffffe, URZ, 0xc0, !UPT ;  /* 0x000ffffe0a0b7892 */ /* 0x000fe2000f8ec03f */
[----:B------:R-:W-:Y:S01]  /*1690*/  CS2R R36, SRZ ;  /* 0x0000000000247805 */ /* 0x000fe2000001ff00 */
[----:B0-----:R-:W-:Y:S01]  /*16a0*/  ULEA UR10, UR13, UR12, 0x18 ;  /* 0x0000000c0d0a7291 */ /* 0x001fe2000f8ec03f */
[----:B------:R-:W-:Y:S01]  /*16b0*/  CS2R R38, SRZ ;  /* 0x0000000000267805 */ /* 0x000fe2000001ff00 */
[----:B------:R-:W-:Y:S01]  /*16c0*/  UIADD3 UR11, UR8, -UR11, URZ ;  /* 0x8000000b080b7290 */ /* 0x000fe2000fffe03f */
[----:B------:R-:W-:Y:S02]  /*16d0*/  CS2R R40, SRZ ;  /* 0x0000000000287805 */ /* 0x000fe4000001ff00 */
[----:B------:R-:W-:Y:S01]  /*16e0*/  CS2R R42, SRZ ;  /* 0x00000000002a7805 */ /* 0x000fe2000001ff00 */
[----:B------:R-:W-:Y:S01]  /*16f0*/  UMOV UR8, URZ ;  /* 0x0000003f00087c82 */ /* 0x000fe20008000000 */
[----:B------:R-:W-:Y:S01]  /*1700*/  ULEA UR11, UR11, UR10, 0xc ;  /* 0x0000000a0b0b7291 */ /* 0x000fe2000f8e603f */
[----:B------:R-:W-:-:S02]  /*1710*/  CS2R R44, SRZ ;  /* 0x00000000002c7805 */ /* 0x000fc4000001ff00 */
[----:B------:R-:W-:Y:S02]  /*1720*/  CS2R R46, SRZ ;  /* 0x00000000002e7805 */ /* 0x000fe4000001ff00 */
[----:B------:R-:W-:Y:S01]  /*1730*/  CS2R R48, SRZ ;  /* 0x0000000000307805 */ /* 0x000fe2000001ff00 */
[----:B------:R-:W-:Y:S01]  /*1740*/  UIADD3 UR11, UR11, 0x200, URZ ;  /* 0x000002000b0b7890 */ /* 0x000fe2000fffe03f */
[----:B------:R-:W-:Y:S02]  /*1750*/  CS2R R50, SRZ ;  /* 0x0000000000327805 */ /* 0x000fe4000001ff00 */
[----:B------:R-:W-:Y:S02]  /*1760*/  CS2R R52, SRZ ;  /* 0x0000000000347805 */ /* 0x000fe4000001ff00 */
[----:B------:R-:W-:Y:S01]  /*1770*/  CS2R R54, SRZ ;  /* 0x0000000000367805 */ /* 0x000fe2000001ff00 */
[----:B------:R-:W-:Y:S01]  /*1780*/  USHF.R.U32.HI UR11, URZ, 0x4, UR11 ;  /* 0x000000043f0b7899 */ /* 0x000fe2000801160b */
[----:B------:R-:W-:-:S02]  /*1790*/  CS2R R56, SRZ ;  /* 0x0000000000387805 */ /* 0x000fc4000001ff00 */
[----:B------:R-:W-:Y:S02]  /*17a0*/  CS2R R58, SRZ ;  /* 0x00000000003a7805 */ /* 0x000fe4000001ff00 */
[----:B------:R-:W-:Y:S01]  /*17b0*/  CS2R R60, SRZ ;  /* 0x00000000003c7805 */ /* 0x000fe2000001ff00 */
[----:B------:R-:W-:Y:S01]  /*17c0*/  ULOP3.LUT UR11, UR11, 0x3fff, URZ, 0xc0, !UPT ;  /* 0x00003fff0b0b7892 */ /* 0x000fe2000f8ec03f */
        /* <DEDUP_REMOVED lines=12> */
[----:B------:R-:W-:Y:S01]  /*1890*/  CS2R R86, SRZ ;  /* 0x0000000000567805 */ /* 0x000fe2000001ff00 */
[----:B------:R-:W-:Y:S06]  /*18a0*/  @!P0 BRA `(.L_x_18) ;  /* 0x0000000800308947 */ /* 0x000fec0003800000 */
[----:B------:R-:W-:-:S13]  /*18b0*/  ISETP.NE.AND P1, PT, R142, 0x3, PT ;  /* 0x000000038e00780c */ /* 0x000fda0003f25270 */
[----:B------:R-:W-:Y:S05]  /*18c0*/  @!P1 BRA `(.L_x_19) ;  /* 0x0000000000049947 */ /* 0x000fea0003800000 */
[----:B------:R-:W-:Y:S01]  /*18d0*/  BPT.TRAP 0x1 ;  /* 0x000000040000795c */ /* 0x000fe20000300000 */
.L_x_19:
[----:B------:R-:W-:Y:S01]  /*18e0*/  ULEA UR6, UR5, UR10, 0x3 ;  /* 0x0000000a05067291 */ /* 0x000fe2000f8e183f */
[----:B------:R-:W-:-:S05]  /*18f0*/  IMAD.U32 R12, RZ, RZ, UR4 ;  /* 0x00000004ff0c7e24 */ /* 0x000fca000f8e00ff */
[----:B------:R-:W-:-:S04]  /*1900*/  SHF.L.U32 R12, R12, 0x1f, RZ ;  /* 0x0000001f0c0c7819 */ /* 0x000fc800000006ff */
[----:B------:R0:W1:Y:S01]  /*1910*/  SYNCS.PHASECHK.TRANS64.TRYWAIT P0, [UR6], R12 ;  /* 0x0000000cff0075a7 */ /* 0x0000620008000146 */
[----:B------:R-:W-:Y:S05]  /*1920*/  @!P1 BRA `(.L_x_20) ;  /* 0x0000000000049947 */ /* 0x000fea0003800000 */
[----:B------:R-:W-:Y:S01]  /*1930*/  BPT.TRAP 0x1 ;  /* 0x000000040000795c */ /* 0x000fe20000300000 */
.L_x_20:
[----:B-1----:R-:W-:Y:S05]  /*1940*/  @P0 BRA `(.L_x_21) ;  /* 0x0000000000080947 */ /* 0x002fea0003800000 */
[----:B------:R-:W1:Y:S02]  /*1950*/  SYNCS.PHASECHK.TRANS64.TRYWAIT P0, [UR6], R12 ;  /* 0x0000000cff0075a7 */ /* 0x000e640008000146 */
[----:B-1----:R-:W-:Y:S05]  /*1960*/  @!P0 BRA `(.L_x_22) ;  /* 0x00000080009c8947 */ /* 0x002fea0003800000 */
.L_x_21:
[----:B------:R-:W-:Y:S01]  /*1970*/  UIADD3 UR6, UR10, 0x1c200, URZ ;  /* 0x0001c2000a067890 */ /* 0x000fe2000fffe03f */
[----:B------:R-:W-:Y:S01]  /*1980*/  WARPGROUP.ARRIVE ;  /* 0x00000000000079c5 */ /* 0x000fe20000000000 */
[----:B------:R-:W-:Y:S01]  /*1990*/  ULOP3.LUT UR12, UR11, 0x10000, URZ, 0xfc, !UPT ;  /* 0x000100000b0c7892 */ /* 0x000fe2000f8efc3f */
[----:B------:R-:W-:Y:S01]  /*19a0*/  CS2R R16, SRZ ;  /* 0x0000000000107805 */ /* 0x000fe2000001ff00 */
[----:B------:R-:W-:Y:S01]  /*19b0*/  USHF.R.U32.HI UR6, URZ, 0x4, UR6 ;  /* 0x000000043f067899 */ /* 0x000fe20008011606 */
[----:B------:R-:W-:Y:S01]  /*19c0*/  CS2R R14, SRZ ;  /* 0x00000000000e7805 */ /* 0x000fe2000001ff00 */
[----:B------:R-:W-:Y:S01]  /*19d0*/  ULEA UR12, UR5, UR12, 0x9 ;  /* 0x0000000c050c7291 */ /* 0x000fe2000f8e483f */
[----:B------:R-:W-:Y:S01]  /*19e0*/  CS2R R18, SRZ ;  /* 0x0000000000127805 */ /* 0x000fe2000001ff00 */
[----:B------:R-:W-:Y:S01]  /*19f0*/  ULOP3.LUT UR6, UR6, 0x3fff, URZ, 0xc0, !UPT ;  /* 0x00003fff06067892 */ /* 0x000fe2000f8ec03f */
[----:B------:R-:W-:Y:S01]  /*1a00*/  CS2R R20, SRZ ;  /* 0x0000000000147805 */ /* 0x000fe2000001ff00 */
[----:B------:R-:W-:Y:S01]  /*1a10*/  UMOV UR13, 0x80000020 ;  /* 0x80000020000d7882 */ /* 0x000fe20000000000 */
[----:B------:R-:W-:Y:S01]  /*1a20*/  UMOV UR15, 0x80000020 ;  /* 0x80000020000f7882 */ /* 0x000fe20000000000 */
[----:B------:R-:W-:Y:S01]  /*1a30*/  ULOP3.LUT UR6, UR6, 0x10000, URZ, 0xfc, !UPT ;  /* 0x0001000006067892 */ /* 0x000fe2000f8efc3f */
[----:B------:R-:W-:Y:S01]  /*1a40*/  CS2R R22, SRZ ;  /* 0x0000000000167805 */ /* 0x000fe2000001ff00 */
[----:B------:R-:W-:Y:S01]  /*1a50*/  ULDC UR7, c[0x0][0x50c] ;  /* 0x0001430000077ab9 */ /* 0x000fe20000000800 */
[----:B------:R-:W-:Y:S01]  /*1a60*/  CS2R R88, SRZ ;  /* 0x0000000000587805 */ /* 0x000fe2000001ff00 */
[----:B------:R-:W-:Y:S01]  /*1a70*/  ULEA UR14, UR5, UR6, 0x9 ;  /* 0x00000006050e7291 */ /* 0x000fe2000f8e483f */
[----:B------:R-:W-:Y:S01]  /*1a80*/  CS2R R90, SRZ ;  /* 0x00000000005a7805 */ /* 0x000fe2000001ff00 */
[----:B------:R-:W-:Y:S01]  /*1a90*/  UISETP.NE.AND UP0, UPT, UR7, 0x2, UPT ;  /* 0x000000020700788c */ /* 0x000fe2000bf05270 */
[----:B------:R-:W-:Y:S01]  /*1aa0*/  CS2R R94, SRZ ;  /* 0x00000000005e7805 */ /* 0x000fe2000001ff00 */
[----:B------:R-:W-:Y:S01]  /*1ab0*/  UMOV UR6, 0x2 ;  /* 0x0000000200067882 */ /* 0x000fe20000000000 */
[----:B------:R-:W-:Y:S01]  /*1ac0*/  CS2R R92, SRZ ;  /* 0x00000000005c7805 */ /* 0x000fe2000001ff00 */
[----:B------:R-:W-:Y:S01]  /*1ad0*/  USEL UR7, URZ, 0x1, UP0 ;  /* 0x000000013f077887 */ /* 0x000fe20008000000 */
[----:B------:R-:W-:-:S02]  /*1ae0*/  CS2R R96, SRZ ;  /* 0x0000000000607805 */ /* 0x000fc4000001ff00 */
[----:B------:R-:W-:Y:S01]  /*1af0*/  CS2R R98, SRZ ;  /* 0x0000000000627805 */ /* 0x000fe2000001ff00 */
[----:B------:R-:W-:Y:S01]  /*1b00*/  QGMMA.64x128x32.F32.E4M3.E4M3 R24, gdesc[UR12], RZ, !UPT ;  /* 0x01e000000c1879f3 */ /* 0x000fe2000c7008ff */
[----:B------:R-:W-:Y:S01]  /*1b10*/  UIADD3 UR12, UR12, 0x2, URZ ;  /* 0x000000020c0c7890 */ /* 0x000fe2000fffe03f */
[----:B------:R-:W-:Y:S02]  /*1b20*/  CS2R R100, SRZ ;  /* 0x0000000000647805 */ /* 0x000fe4000001ff00 */
[----:B------:R-:W-:Y:S01]  /*1b30*/  ISETP.NE.AND P0, PT, RZ, UR7, PT ;  /* 0x00000007ff007c0c */ /* 0x000fe2000bf05270 */
[----:B------:R-:W-:Y:S01]  /*1b40*/  UIADD3 UR14, UR14, 0x2, URZ ;  /* 0x000000020e0e7890 */ /* 0x000fe2000fffe03f */
[----:B------:R-:W-:Y:S01]  /*1b50*/  CS2R R102, SRZ ;  /* 0x0000000000667805 */ /* 0x000fe2000001ff00 */
[----:B------:R-:W-:Y:S01]  /*1b60*/  UMOV UR13, 0x80000020 ;  /* 0x80000020000d7882 */ /* 0x000fe20000000000 */
[----:B------:R-:W-:Y:S01]  /*1b70*/  UMOV UR15, 0x80000020 ;  /* 0x80000020000f7882 */ /* 0x000fe20000000000 */
        /* <DEDUP_REMOVED lines=17> */
[----:B------:R-:W-:Y:S01]  /*1c90*/  CS2R R138, SRZ ;  /* 0x00000000008a7805 */ /* 0x000fe2000001ff00 */
[----:B------:R-:W-:Y:S02]  /*1ca0*/  IMAD.MOV.U32 R141, RZ, RZ, RZ ;  /* 0x000000ffff8d7224 */ /* 0x000fe400078e00ff */
[----:B------:R-:W-:Y:S01]  /*1cb0*/  IMAD.MOV.U32 R143, RZ, RZ, RZ ;  /* 0x000000ffff8f7224 */ /* 0x000fe200078e00ff */
[----:B------:R-:W-:Y:S01]  /*1cc0*/  QGMMA.64x128x32.F32.E4M3.E4M3 R24, gdesc[UR12], R24, gsb0 ;  /* 0x01e000000c1879f3 */ /* 0x000fe20008000818 */
[----:B------:R-:W-:Y:S05]  /*1cd0*/  @!P0 BRA `(.L_x_23) ;  /* 0x0000000400088947 */ /* 0x000fea0003800000 */
[----:B------:R-:W-:Y:S02]  /*1ce0*/  WARPGROUP.DEPBAR.LE gsb0, 0x0 ;  /* 0x00008000000079c5 */ /* 0x000fe40000010000 */
[----:B------:R-:W-:-:S01]  /*1cf0*/  FADD R143, RZ, R24 ;  /* 0x00000018ff8f7221 */ /* 0x000fc20000000000 */
[----:B------:R-:W-:Y:S01]  /*1d00*/  FADD R138, RZ, R25 ;  /* 0x00000019ff8a7221 */ /* 0x000fe20000000000 */
        /* <DEDUP_REMOVED lines=62> */
[----:B------:R-:W-:-:S06]  /*20f0*/  UMOV UR6, URZ ;  /* 0x0000003f00067c82 */ /* 0x000fcc0008000000 */
.L_x_23:
[----:B------:R-:W-:-:S04]  /*2100*/  UIADD3 UR18, UR5, 0x1, URZ ;  /* 0x0000000105127890 */ /* 0x000fc8000fffe03f */
[----:B------:R-:W-:-:S04]  /*2110*/  UISETP.NE.AND UP0, UPT, UR18, 0xe, UPT ;  /* 0x0000000e1200788c */ /* 0x000fc8000bf05270 */
[----:B------:R-:W-:Y:S02]  /*2120*/  USEL UR8, URZ, 0x1, UP0 ;  /* 0x000000013f087887 */ /* 0x000fe40008000000 */
[----:B------:R-:W-:Y:S02]  /*2130*/  USEL UR18, UR18, URZ, UP0 ;  /* 0x0000003f12127287 */ /* 0x000fe40008000000 */
[----:B------:R-:W-:-:S06]  /*2140*/  ULOP3.LUT UR8, UR4, UR8, URZ, 0x3c, !UPT ;  /* 0x0000000804087292 */ /* 0x000fcc000f8e3c3f */
[----:B------:R-:W-:Y:S01]  /*2150*/  IMAD.U32 R144, RZ, RZ, UR8 ;  /* 0x00000008ff907e24 */ /* 0x000fe2000f8e00ff */
[----:B------:R-:W-:-:S06]  /*2160*/  UMOV UR8, 0x1 ;  /* 0x0000000100087882 */ /* 0x000fcc0000000000 */
.L_x_18:
[----:B------:R-:W-:-:S04]  /*2170*/  UISETP.LT.AND UP0, UPT, UR9, 0x1, UPT ;  /* 0x000000010900788c */ /* 0x000fc8000bf01270 */
[----:B------:R-:W-:-:S04]  /*2180*/  USEL UR12, UR9, 0x1, UP0 ;  /* 0x00000001090c7887 */ /* 0x000fc80008000000 */
[----:B------:R-:W-:-:S04]  /*2190*/  UIADD3 UR12, UR9, -UR12, URZ ;  /* 0x8000000c090c7290 */ /* 0x000fc8000fffe03f */
[----:B------:R-:W-:-:S06]  /*21a0*/  UISETP.GE.AND UP0, UPT, UR12, 0x1, UPT ;  /* 0x000000010c00788c */ /* 0x000fcc000bf06270 */
[----:B------:R-:W-:-:S13]  /*21b0*/  PLOP3.LUT P0, PT, PT, PT, UP0, 0x80, 0x0 ;  /* 0x000000000000781c */ /* 0x000fda0003f0f008 */
[----:B------:R-:W-:Y:S05]  /*21c0*/  @!P0 BRA `(.L_x_24) ;  /* 0x0000000800088947 */ /* 0x000fea0003800000 */
[----:B01----:R-:W-:Y:S01]  /*21d0*/  IMAD.U32 R12, RZ, RZ, UR12 ;  /* 0x0000000cff0c7e24 */ /* 0x003fe2000f8e00ff */
[----:B------:R-:W-:Y:S01]  /*21e0*/  ULDC UR19, c[0x0][0x50c] ;  /* 0x0001430000137ab9 */ /* 0x000fe20000000800 */
[----:B------:R-:W-:-:S07]  /*21f0*/  IMAD.U32 R13, RZ, RZ, UR5 ;  /* 0x00000005ff0d7e24 */ /* 0x000fce000f8e00ff */
.L_x_32:
[----:B------:R-:W-:-:S13]  /*2200*/  ISETP.NE.AND P1, PT, R142, 0x3, PT ;  /* 0x000000038e00780c */ /* 0x000fda0003f25270 */
[----:B------:R-:W-:Y:S05]  /*2210*/  @!P1 BRA `(.L_x_25) ;  /* 0x0000000000049947 */ /* 0x000fea0003800000 */
[----:B------:R-:W-:Y:S01]  /*2220*/  BPT.TRAP 0x1 ;  /* 0x000000040000795c */ /* 0x000fe20000300000 */
.L_x_25:
[----:B------:R-:W0:Y:S01]  /*2230*/  S2UR UR12, SR_CgaCtaId ;  /* 0x00000000000c79c3 */ /* 0x000e220000008800 */
[----:B------:R-:W-:Y:S01]  /*2240*/  UMOV UR10, 0x400 ;  /* 0x00000400000a7882 */ /* 0x000fe20000000000 */
[----:B------:R-:W-:Y:S01]  /*2250*/  SHF.L.U32 R140, R144, 0x1f, RZ ;  /* 0x0000001f908c7819 */ /* 0x000fe200000006ff */
[----:B0-----:R-:W-:-:S04]  /*2260*/  ULEA UR10, UR12, UR10, 0x18 ;  /* 0x0000000a0c0a7291 */ /* 0x001fc8000f8ec03f */
[----:B------:R-:W-:-:S09]  /*2270*/  ULEA UR12, UR18, UR10, 0x3 ;  /* 0x0000000a120c7291 */ /* 0x000fd2000f8e183f */
[----:B------:R0:W1:Y:S01]  /*2280*/  SYNCS.PHASECHK.TRANS64.TRYWAIT P0, [UR12], R140 ;  /* 0x0000008cff0075a7 */ /* 0x000062000800014c */
[----:B------:R-:W-:Y:S05]  /*2290*/  @!P1 BRA `(.L_x_26) ;  /* 0x0000000000049947 */ /* 0x000fea0003800000 */
[----:B------:R-:W-:Y:S01]  /*22a0*/  BPT.TRAP 0x1 ;  /* 0x000000040000795c */ /* 0x000fe20000300000 */
.L_x_26:
[----:B-1----:R-:W-:Y:S05]  /*22b0*/  @P0 BRA `(.L_x_27) ;  /* 0x0000000000080947 */ /* 0x002fea0003800000 */
[----:B------:R-:W1:Y:S02]  /*22c0*/  SYNCS.PHASECHK.TRANS64.TRYWAIT P0, [UR12], R140 ;  /* 0x0000008cff0075a7 */ /* 0x000e64000800014c */
[----:B-1----:R-:W-:Y:S05]  /*22d0*/  @!P0 BRA `(.L_x_28) ;  /* 0x0000007800588947 */ /* 0x002fea0003800000 */
.L_x_27:
[----:B------:R-:W-:Y:S01]  /*22e0*/  UIADD3 UR12, UR10, 0x1c200, URZ ;  /* 0x0001c2000a0c7890 */ /* 0x000fe2000fffe03f */
[----:B------:R-:W-:Y:S01]  /*22f0*/  WARPGROUP.ARRIVE ;  /* 0x00000000000079c5 */ /* 0x000fe20000000000 */
[----:B------:R-:W-:Y:S02]  /*2300*/  UISETP.NE.AND UP0, UPT, UR7, URZ, UPT ;  /* 0x0000003f0700728c */ /* 0x000fe4000bf05270 */
[----:B------:R-:W-:Y:S02]  /*2310*/  USHF.R.U32.HI UR12, URZ, 0x4, UR12 ;  /* 0x000000043f0c7899 */ /* 0x000fe4000801160c */
[----:B------:R-:W-:Y:S02]  /*2320*/  USEL UR8, UR8, URZ, !UP0 ;  /* 0x0000003f08087287 */ /* 0x000fe4000c000000 */
[----:B------:R-:W-:Y:S02]  /*2330*/  ULOP3.LUT UR7, UR12, 0x3fff, URZ, 0xc0, !UPT ;  /* 0x00003fff0c077892 */ /* 0x000fe4000f8ec03f */
[----:B------:R-:W-:-:S02]  /*2340*/  ULOP3.LUT UR12, UR11, 0x10000, URZ, 0xfc, !UPT ;  /* 0x000100000b0c7892 */ /* 0x000fc4000f8efc3f */
[----:B------:R-:W-:Y:S02]  /*2350*/  ULOP3.LUT UR7, UR7, 0x10000, URZ, 0xfc, !UPT ;  /* 0x0001000007077892 */ /* 0x000fe4000f8efc3f */
[----:B------:R-:W-:Y:S02]  /*2360*/  UISETP.NE.U32.AND UP0, UPT, UR8, URZ, UPT ;  /* 0x0000003f0800728c */ /* 0x000fe4000bf05070 */
[----:B------:R-:W-:Y:S02]  /*2370*/  ULEA UR12, UR18, UR12, 0x9 ;  /* 0x0000000c120c7291 */ /* 0x000fe4000f8e483f */
[----:B------:R-:W-:Y:S01]  /*2380*/  ULEA UR14, UR18, UR7, 0x9 ;  /* 0x00000007120e7291 */ /* 0x000fe2000f8e483f */
[----:B------:R-:W-:Y:S01]  /*2390*/  UMOV UR13, 0x80000020 ;  /* 0x80000020000d7882 */ /* 0x000fe20000000000 */
[----:B------:R-:W-:Y:S01]  /*23a0*/  UMOV UR15, 0x80000020 ;  /* 0x80000020000f7882 */ /* 0x000fe20000000000 */
[----:B------:R-:W-:-:S06]  /*23b0*/  UIADD3 UR6, UR6, 0x2, URZ ;  /* 0x0000000206067890 */ /* 0x000fcc000fffe03f */
[----:B------:R-:W-:Y:S01]  /*23c0*/  QGMMA.64x128x32.F32.E4M3.E4M3 R24, gdesc[UR12], R24, UP0 ;  /* 0x01e000000c1879f3 */ /* 0x000fe2000bf00818 */
[----:B------:R-:W-:Y:S02]  /*23d0*/  UIADD3 UR12, UR12, 0x2, URZ ;  /* 0x000000020c0c7890 */ /* 0x000fe4000fffe03f */
[----:B------:R-:W-:Y:S01]  /*23e0*/  UIADD3 UR14, UR14, 0x2, URZ ;  /* 0x000000020e0e7890 */ /* 0x000fe2000fffe03f */
[----:B------:R-:W-:Y:S01]  /*23f0*/  UMOV UR13, 0x80000020 ;  /* 0x80000020000d7882 */ /* 0x000fe20000000000 */
[----:B------:R-:W-:Y:S01]  /*2400*/  UMOV UR15, 0x80000020 ;  /* 0x80000020000f7882 */ /* 0x000fe20000000000 */
[----:B------:R-:W-:-:S04]  /*2410*/  UISETP.NE.AND UP0, UPT, UR6, UR19, UPT ;  /* 0x000000130600728c */ /* 0x000fc8000bf05270 */
[----:B------:R-:W-:-:S06]  /*2420*/  USEL UR7, URZ, 0x1, UP0 ;  /* 0x000000013f077887 */ /* 0x000fcc0008000000 */
[----:B------:R-:W-:Y:S01]  /*2430*/  ISETP.NE.AND P0, PT, RZ, UR7, PT ;  /* 0x00000007ff007c0c */ /* 0x000fe2000bf05270 */
[----:B------:R-:W-:Y:S03]  /*2440*/  QGMMA.64x128x32.F32.E4M3.E4M3 R24, gdesc[UR12], R24, gsb0 ;  /* 0x01e000000c1879f3 */ /* 0x000fe60008000818 */
[----:B------:R-:W-:-:S09]  /*2450*/  WARPGROUP.DEPBAR.LE gsb0, 0x1 ;  /* 0x00008000000079c5 */ /* 0x000fd20000010100 */
[----:B------:R-:W-:Y:S05]  /*2460*/  @!P0 BRA `(.L_x_29) ;  /* 0x0000000400088947 */ /* 0x000fea0003800000 */
[----:B------:R-:W-:Y:S02]  /*2470*/  WARPGROUP.DEPBAR.LE gsb0, 0x0 ;  /* 0x00008000000079c5 */ /* 0x000fe40000010000 */
[----:B------:R-:W-:-:S01]  /*2480*/  FADD R143, R24, R143 ;  /* 0x0000008f188f7221 */ /* 0x000fc20000000000 */
[----:B------:R-:W-:Y:S01]  /*2490*/  FADD R138, R25, R138 ;  /* 0x0000008a198a7221 */ /* 0x000fe20000000000 */
        /* <DEDUP_REMOVED lines=62> */
[----:B------:R-:W-:-:S06]  /*2880*/  UMOV UR6, URZ ;  /* 0x0000003f00067c82 */ /* 0x000fcc0008000000 */
.L_x_29:
[----:B------:R-:W-:Y:S05]  /*2890*/  @!P1 BRA `(.L_x_30) ;  /* 0x0000000000049947 */ /* 0x000fea0003800000 */
[----:B------:R-:W-:Y:S01]  /*28a0*/  BPT.TRAP 0x1 ;  /* 0x000000040000795c */ /* 0x000fe20000300000 */
.L_x_30:
[----:B------:R-:W-:-:S13]  /*28b0*/  ISETP.NE.AND P0, PT, R6, RZ, PT ;  /* 0x000000ff0600720c */ /* 0x000fda0003f05270 */
[----:B01----:R-:W-:-:S05]  /*28c0*/  @P0 LEA R140, R13, UR10, 0x3 ;  /* 0x0000000a0d8c0c11 */ /* 0x003fca000f8e18ff */
[----:B------:R-:W-:-:S05]  /*28d0*/  @P0 VIADD R140, R140, 0x70 ;  /* 0x000000708c8c0836 */ /* 0x000fca0000000000 */
[----:B------:R-:W-:-:S04]  /*28e0*/  @P0 PRMT R140, R5, 0x654, R140 ;  /* 0x00000654058c0816 */ /* 0x000fc8000000008c */
[----:B------:R0:W-:Y:S01]  /*28f0*/  @P0 SYNCS.ARRIVE.TRANS64.RED.A1T0 RZ, [R140+URZ], RZ ;  /* 0x000000ff8cff09a7 */ /* 0x0001e2000810043f */
[----:B------:R-:W-:-:S13]  /*2900*/  ISETP.GT.U32.AND P0, PT, R4, 0x1, PT ;  /* 0x000000010400780c */ /* 0x000fda0003f04070 */
[----:B0-----:R-:W-:Y:S05]  /*2910*/  @P0 BRA `(.L_x_31) ;  /* 0x0000000000040947 */ /* 0x001fea0003800000 */
[----:B------:R-:W-:Y:S01]  /*2920*/  BPT.TRAP 0x1 ;  /* 0x000000040000795c */ /* 0x000fe20000300000 */
.L_x_31:
[----:B------:R-:W-:Y:S01]  /*2930*/  UIADD3 UR18, UR18, 0x1, URZ ;  /* 0x0000000112127890 */ /* 0x000fe2000fffe03f */
[C---:B------:R-:W-:Y:S01]  /*2940*/  ISETP.GT.AND P1, PT, R12.reuse, 0x1, PT ;  /* 0x000000010c00780c */ /* 0x040fe20003f24270 */
[----:B------:R-:W-:Y:S02]  /*2950*/  VIADD R13, R13, 0x1 ;  /* 0x000000010d0d7836 */ /* 0x000fe40000000000 */
[----:B------:R-:W-:Y:S01]  /*2960*/  UISETP.NE.AND UP0, UPT, UR18, 0xe, UPT ;  /* 0x0000000e1200788c */ /* 0x000fe2000bf05270 */
[----:B------:R-:W-:Y:S02]  /*2970*/  VIADD R12, R12, 0xffffffff ;  /* 0xffffffff0c0c7836 */ /* 0x000fe40000000000 */
[C---:B------:R-:W-:Y:S01]  /*2980*/  ISETP.NE.AND P0, PT, R13.reuse, 0xe, PT ;  /* 0x0000000e0d00780c */ /* 0x040fe20003f05270 */
[----:B------:R-:W-:Y:S02]  /*2990*/  USEL UR8, URZ, 0x1, UP0 ;  /* 0x000000013f087887 */ /* 0x000fe40008000000 */
[----:B------:R-:W-:Y:S01]  /*29a0*/  USEL UR18, UR18, URZ, UP0 ;  /* 0x0000003f12127287 */ /* 0x000fe20008000000 */
[----:B------:R-:W-:-:S03]  /*29b0*/  SEL R13, R13, RZ, P0 ;  /* 0x000000ff0d0d7207 */ /* 0x000fc60000000000 */
[----:B------:R-:W-:Y:S01]  /*29c0*/  LOP3.LUT R144, R144, UR8, RZ, 0x3c, !PT ;  /* 0x0000000890907c12 */ /* 0x000fe2000f8e3cff */
[----:B------:R-:W-:Y:S01]  /*29d0*/  UMOV UR8, 0x1 ;  /* 0x0000000100087882 */ /* 0x000fe20000000000 */
[----:B------:R-:W-:Y:S06]  /*29e0*/  @P1 BRA `(.L_x_32) ;  /* 0xfffffff800041947 */ /* 0x000fec000383ffff */
.L_x_24:
[----:B------:R-:W-:Y:S01]  /*29f0*/  UISETP.NE.AND UP0, UPT, UR6, URZ, UPT ;  /* 0x0000003f0600728c */ /* 0x000fe2000bf05270 */
[----:B01----:R-:W0:Y:S03]  /*2a00*/  LDC R12, c[0x0][0x28c] ;  /* 0x0000a300ff0c7b82 */ /* 0x003e260000000800 */
[----:B------:R-:W-:-:S06]  /*2a10*/  USEL UR6, URZ, 0x1, !UP0 ;  /* 0x000000013f067887 */ /* 0x000fcc000c000000 */
[----:B------:R-:W-:Y:S02]  /*2a20*/  ISETP.NE.AND P0, PT, RZ, UR6, PT ;  /* 0x00000006ff007c0c */ /* 0x000fe4000bf05270 */
[----:B0-----:R-:W-:-:S11]  /*2a30*/  ISETP.GE.AND P1, PT, R12, 0x1, PT ;  /* 0x000000010c00780c */ /* 0x001fd60003f26270 */
[----:B------:R-:W-:Y:S05]  /*2a40*/  @!P0 BRA `(.L_x_33) ;  /* 0x0000000400048947 */ /* 0x000fea0003800000 */
[----:B------:R-:W-:Y:S02]  /*2a50*/  WARPGROUP.DEPBAR.LE gsb0, 0x0 ;  /* 0x00008000000079c5 */ /* 0x000fe40000010000 */
[----:B------:R-:W-:Y:S01]  /*2a60*/  FADD R143, R24, R143 ;  /* 0x0000008f188f7221 */ /* 0x000fe20000000000 */
        /* <DEDUP_REMOVED lines=62> */
[----:B------:R-:W-:-:S07]  /*2e50*/  FADD R16, R16, R87 ;  /* 0x0000005710107221 */ /* 0x000fce0000000000 */
.L_x_33:
[----:B------:R-:W-:Y:S02]  /*2e60*/  WARPGROUP.DEPBAR.LE gsb0, 0x0 ;  /* 0x00008000000079c5 */ /* 0x000fe40000010000 */
[----:B------:R-:W-:Y:S05]  /*2e70*/  @!P1 BRA `(.L_x_34) ;  /* 0x0000000000589947 */ /* 0x000fea0003800000 */
[----:B------:R-:W-:-:S13]  /*2e80*/  ISETP.NE.AND P0, PT, R142, 0x3, PT ;  /* 0x000000038e00780c */ /* 0x000fda0003f05270 */
[----:B------:R-:W-:Y:S05]  /*2e90*/  @!P0 BRA `(.L_x_35) ;  /* 0x0000000000048947 */ /* 0x000fea0003800000 */
[----:B------:R-:W-:Y:S01]  /*2ea0*/  BPT.TRAP 0x1 ;  /* 0x000000040000795c */ /* 0x000fe20000300000 */
.L_x_35:
[----:B------:R-:W-:Y:S01]  /*2eb0*/  ISETP.NE.AND P0, PT, R6, RZ, PT ;  /* 0x000000ff0600720c */ /* 0x000fe20003f05270 */
[----:B------:R-:W-:Y:S01]  /*2ec0*/  BSSY B0, `(.L_x_36) ;  /* 0x000000f000007945 */ /* 0x000fe20003800000 */
[----:B------:R-:W-:-:S11]  /*2ed0*/  ISETP.GT.U32.AND P1, PT, R4, 0x1, PT ;  /* 0x000000010400780c */ /* 0x000fd60003f24070 */
[----:B------:R-:W-:Y:S05]  /*2ee0*/  @!P0 BRA `(.L_x_37) ;  /* 0x0000000000308947 */ /* 0x000fea0003800000 */
[----:B------:R-:W-:-:S04]  /*2ef0*/  UISETP.LT.AND UP0, UPT, UR9, 0x1, UPT ;  /* 0x000000010900788c */ /* 0x000fc8000bf01270 */
[----:B------:R-:W-:-:S04]  /*2f00*/  USEL UR8, UR9, 0x1, UP0 ;  /* 0x0000000109087887 */ /* 0x000fc80008000000 */
[----:B------:R-:W-:-:S04]  /*2f10*/  UIADD3 UR8, UR5, UR9, -UR8 ;  /* 0x0000000905087290 */ /* 0x000fc8000fffe808 */
[----:B------:R-:W-:-:S04]  /*2f20*/  USHF.R.U32.HI UR6, URZ, 0x1, UR8 ;  /* 0x000000013f067899 */ /* 0x000fc80008011608 */
[----:B------:R-:W-:-:S04]  /*2f30*/  UIMAD.WIDE.U32 UR6, UR6, -0x6db6db6d, URZ ;  /* 0x92492493060678a5 */ /* 0x000fc8000f8e003f */
[----:B------:R-:W-:-:S04]  /*2f40*/  USHF.R.U32.HI UR6, URZ, 0x2, UR7 ;  /* 0x000000023f067899 */ /* 0x000fc80008011607 */
[----:B------:R-:W-:-:S04]  /*2f50*/  UIMAD UR8, UR6, -0xe, UR8 ;  /* 0xfffffff2060878a4 */ /* 0x000fc8000f8e0208 */
[----:B------:R-:W-:-:S04]  /*2f60*/  ULEA UR8, UR8, UR10, 0x3 ;  /* 0x0000000a08087291 */ /* 0x000fc8000f8e183f */
[----:B------:R-:W-:-:S06]  /*2f70*/  UIADD3 UR8, UR8, 0x70, URZ ;  /* 0x0000007008087890 */ /* 0x000fcc000fffe03f */
[----:B------:R-:W-:-:S05]  /*2f80*/  IMAD.U32 R12, RZ, RZ, UR8 ;  /* 0x00000008ff0c7e24 */ /* 0x000fca000f8e00ff */
[----:B------:R-:W-:-:S04]  /*2f90*/  PRMT R12, R5, 0x654, R12 ;  /* 0x00000654050c7816 */ /* 0x000fc8000000000c */
[----:B------:R0:W-:Y:S03]  /*2fa0*/  SYNCS.ARRIVE.TRANS64.RED.A1T0 RZ, [R12+URZ], RZ ;  /* 0x000000ff0cff79a7 */ /* 0x0001e6000810043f */
.L_x_37:
[----:B------:R-:W-:Y:S05]  /*2fb0*/  BSYNC B0 ;  /* 0x0000000000007941 */ /* 0x000fea0003800000 */
.L_x_36:
[----:B------:R-:W-:Y:S05]  /*2fc0*/  @P1 BRA `(.L_x_34) ;  /* 0x0000000000041947 */ /* 0x000fea0003800000 */
[----:B------:R-:W-:Y:S01]  /*2fd0*/  BPT.TRAP 0x1 ;  /* 0x000000040000795c */ /* 0x000fe20000300000 */
.L_x_34:
[----:B------:R-:W1:Y:S01]  /*2fe0*/  LDC R26, c[0x0][0x288] ;  /* 0x0000a200ff1a7b82 */ /* 0x000e620000000800 */
[--C-:B0-----:R-:W-:Y:S01]  /*2ff0*/  SHF.R.U32.HI R12, RZ, 0x2, R0.reuse ;  /* 0x00000002ff0c7819 */ /* 0x101fe20000011600 */
[----:B------:R-:W-:Y:S01]  /*3000*/  IMAD.SHL.U32 R29, R11, 0x80, RZ ;  /* 0x000000800b1d7824 */ /* 0x000fe200078e00ff */
[----:B------:R-:W-:Y:S01]  /*3010*/  SHF.R.U32.HI R25, RZ, 0x7, R0 ;  /* 0x00000007ff197819 */ /* 0x000fe20000011600 */
[----:B------:R-:W-:Y:S01]  /*3020*/  UIADD3 UR5, UR9, UR5, URZ ;  /* 0x0000000509057290 */ /* 0x000fe2000fffe03f */
[----:B------:R-:W-:Y:S01]  /*3030*/  LOP3.LUT R13, R12, 0x7, RZ, 0xc0, !PT ;  /* 0x000000070c0d7812 */ /* 0x000fe200078ec0ff */
[----:B------:R-:W-:Y:S01]  /*3040*/  IMAD.SHL.U32 R31, R10, 0x80, RZ ;  /* 0x000000800a1f7824 */ /* 0x000fe200078e00ff */
[----:B------:R-:W-:Y:S01]  /*3050*/  LOP3.LUT R12, R25, 0x1, RZ, 0xc0, !PT ;  /* 0x00000001190c7812 */ /* 0x000fe200078ec0ff */
[----:B------:R-:W-:Y:S01]  /*3060*/  UISETP.GT.U32.AND UP0, UPT, UR5, 0xd, UPT ;  /* 0x0000000d0500788c */ /* 0x000fe2000bf04070 */
[----:B------:R-:W-:Y:S01]  /*3070*/  LOP3.LUT R24, R0, 0x60, RZ, 0xc0, !PT ;  /* 0x0000006000187812 */ /* 0x000fe200078ec0ff */
[----:B------:R-:W-:Y:S01]  /*3080*/  ULDC UR12, c[0x0][0x284] ;  /* 0x0000a100000c7ab9 */ /* 0x000fe20000000800 */
[----:B------:R-:W-:Y:S01]  /*3090*/  USHF.R.U32.HI UR6, URZ, 0x1, UR5 ;  /* 0x000000013f067899 */ /* 0x000fe20008011605 */
[----:B------:R-:W-:Y:S01]  /*30a0*/  IMAD.SHL.U32 R30, R12, 0x40, RZ ;  /* 0x000000400c1e7824 */ /* 0x000fe200078e00ff */
[----:B------:R-:W-:Y:S01]  /*30b0*/  SHF.R.U32.HI R28, RZ, 0x1, R24 ;  /* 0x00000001ff1c7819 */ /* 0x000fe20000011618 */
[----:B------:R-:W-:Y:S01]  /*30c0*/  UISETP.LT.U32.AND UP0, UPT, UR9, 0xe, UP0 ;  /* 0x0000000e0900788c */ /* 0x000fe20008701070 */
[----:B------:R-:W-:Y:S01]  /*30d0*/  LOP3.LUT R24, R0, 0x3, RZ, 0xc0, !PT ;  /* 0x0000000300187812 */ /* 0x000fe200078ec0ff */
[----:B------:R-:W-:Y:S01]  /*30e0*/  UISETP.GE.U32.AND UP1, UPT, UR9, 0xe, UPT ;  /* 0x0000000e0900788c */ /* 0x000fe2000bf26070 */
[--C-:B------:R-:W-:Y:S01]  /*30f0*/  IADD3 R25, RZ, -R28, -R13.reuse ;  /* 0x8000001cff197210 */ /* 0x100fe20007ffe80d */
[----:B------:R-:W-:Y:S01]  /*3100*/  UIMAD.WIDE.U32 UR6, UR6, -0x6db6db6d, URZ ;  /* 0x92492493060678a5 */ /* 0x000fe2000f8e003f */
[----:B------:R-:W-:Y:S01]  /*3110*/  LOP3.LUT R13, R30, 0x40, R13, 0xe2, !PT ;  /* 0x000000401e0d7812 */ /* 0x000fe200078ee20d */
[----:B------:R-:W-:Y:S01]  /*3120*/  USEL UR8, URZ, 0x1, !UP0 ;  /* 0x000000013f087887 */ /* 0x000fe2000c000000 */
[----:B------:R-:W-:Y:S01]  /*3130*/  SHF.R.S32.HI R34, RZ, 0x1f, R7 ;  /* 0x0000001fff227819 */ /* 0x000fe20000011407 */
[----:B------:R-:W-:Y:S01]  /*3140*/  IMAD R12, R12, -0x40, R25 ;  /* 0xffffffc00c0c7824 */ /* 0x000fe200078e0219 */
[----:B------:R-:W-:Y:S01]  /*3150*/  ULDC.64 UR10, c[0x0][0x5d0] ;  /* 0x00017400000a7ab9 */ /* 0x000fe20000000a00 */
[----:B-1----:R-:W-:Y:S01]  /*3160*/  IMAD R30, R24, -0x2, R26 ;  /* 0xfffffffe181e7824 */ /* 0x002fe200078e021a */
[----:B------:R-:W-:Y:S01]  /*3170*/  ISETP.GE.AND P0, PT, R29, R26, PT ;  /* 0x0000001a1d00720c */ /* 0x000fe20003f06270 */
[----:B------:R-:W-:Y:S01]  /*3180*/  IMAD.SHL.U32 R24, R0, 0x2, RZ ;  /* 0x0000000200187824 */ /* 0x000fe200078e00ff */
[----:B------:R-:W-:Y:S01]  /*3190*/  USHF.R.U32.HI UR6, URZ, 0x2, UR7 ;  /* 0x000000023f067899 */ /* 0x000fe20008011607 */
[----:B------:R-:W-:Y:S01]  /*31a0*/  IMAD R32, R34, UR10, RZ ;  /* 0x0000000a22207c24 */ /* 0x000fe2000f8e02ff */
[----:B------:R-:W-:Y:S01]  /*31b0*/  ISETP.GE.OR P0, PT, R31, UR12, P0 ;  /* 0x0000000c1f007c0c */ /* 0x000fe20008706670 */
[----:B------:R-:W-:Y:S01]  /*31c0*/  ULOP3.LUT UR4, UR4, UR8, URZ, 0x3c, !UPT ;  /* 0x0000000804047292 */ /* 0x000fe2000f8e3c3f */
[----:B------:R-:W-:Y:S01]  /*31d0*/  LOP3.LUT R24, R29, 0x6, R24, 0xf8, !PT ;  /* 0x000000061d187812 */ /* 0x000fe200078ef818 */
[----:B------:R-:W-:Y:S01]  /*31e0*/  IMAD.WIDE R26, R10, 0x80, RZ ;  /* 0x000000800a1a7825 */ /* 0x000fe200078e02ff */
[----:B------:R-:W-:Y:S01]  /*31f0*/  UIMAD UR5, UR6, -0xe, UR5 ;  /* 0xfffffff2060578a4 */ /* 0x000fe2000f8e0205 */
[----:B------:R-:W-:Y:S01]  /*3200*/  IADD3 R36, -R31, UR12, R12 ;  /* 0x0000000c1f247c10 */ /* 0x000fe2000fffe10c */
[----:B------:R-:W-:Y:S01]  /*3210*/  @UP1 ULOP3.LUT UR4, UR4, 0x1, UR6, 0x78, !UPT ;  /* 0x0000000104041892 */ /* 0x000fe2000f8e7806 */
[----:B------:R-:W-:Y:S01]  /*3220*/  SHF.R.S32.HI R25, RZ, 0x1f, R24 ;  /* 0x0000001fff197819 */ /* 0x000fe20000011418 */
[----:B------:R-:W-:Y:S01]  /*3230*/  IMAD R33, R7, UR11, R32 ;  /* 0x0000000b07217c24 */ /* 0x000fe2000f8e0220 */
[----:B------:R-:W-:Y:S01]  /*3240*/  LOP3.LUT R35, R26, R13, R28, 0xfe, !PT ;  /* 0x0000000d1a237212 */ /* 0x000fe200078efe1c */
[----:B------:R-:W-:-:S02]  /*3250*/  IMAD.IADD R29, R30, 0x1, -R29 ;  /* 0x000000011e1d7824 */ /* 0x000fc400078e0a1d */
[----:B------:R-:W-:-:S04]  /*3260*/  IMAD.WIDE.U32 R10, R7, UR10, R24 ;  /* 0x0000000a070a7c25 */ /* 0x000fc8000f8e0018 */
[----:B------:R-:W-:Y:S02]  /*3270*/  IMAD.IADD R11, R11, 0x1, R33 ;  /* 0x000000010b0b7824 */ /* 0x000fe400078e0221 */
[----:B------:R-:W-:Y:S01]  /*3280*/  IMAD.MOV.U32 R28, RZ, RZ, -0x1 ;  /* 0xffffffffff1c7424 */ /* 0x000fe200078e00ff */
[----:B------:R-:W-:Y:S06]  /*3290*/  @P0 BRA `(.L_x_38) ;  /* 0x0000004400a40947 */ /* 0x000fec0003800000 */
[----:B------:R-:W0:Y:S01]  /*32a0*/  LDC.64 R32, c[0x0][0x5c8] ;  /* 0x00017200ff207b82 */ /* 0x000e220000000a00 */
[----:B------:R-:W-:Y:S01]  /*32b0*/  ULDC.64 UR6, c[0x0][0x5c0] ;  /* 0x0001700000067ab9 */ /* 0x000fe20000000a00 */
[----:B------:R-:W-:Y:S01]  /*32c0*/  BSSY B0, `(.L_x_38) ;  /* 0x0000466000007945 */ /* 0x000fe20003800000 */
[-C--:B0-----:R-:W-:Y:S02]  /*32d0*/  IMAD R12, R27, R32.reuse, RZ ;  /* 0x000000201b0c7224 */ /* 0x081fe400078e02ff */
[----:B------:R-:W-:-:S04]  /*32e0*/  IMAD.WIDE.U32 R10, R35, R32, R10 ;  /* 0x00000020230a7225 */ /* 0x000fc800078e000a */
[----:B------:R-:W-:Y:S01]  /*32f0*/  IMAD R31, R35, R33, R12 ;  /* 0x00000021231f7224 */ /* 0x000fe200078e020c */
[----:B------:R-:W-:Y:S02]  /*3300*/  LEA R13, P0, R32, R10, 0x3 ;  /* 0x0000000a200d7211 */ /* 0x000fe400078018ff */
[----:B------:R-:W-:Y:S01]  /*3310*/  IADD3 R12, P1, R10, UR6, RZ ;  /* 0x000000060a0c7c10 */ /* 0x000fe2000ff3e0ff */
[----:B------:R-:W-:Y:S01]  /*3320*/  IMAD.IADD R31, R11, 0x1, R31 ;  /* 0x000000010b1f7824 */ /* 0x000fe200078e021f */
[----:B------:R-:W-:-:S04]  /*3330*/  IADD3 R10, P3, R13, UR6, RZ ;  /* 0x000000060d0a7c10 */ /* 0x000fc8000ff7e0ff */
[----:B------:R-:W-:Y:S02]  /*3340*/  LEA.HI.X R11, R32, R31, R33, 0x3, P0 ;  /* 0x0000001f200b7211 */ /* 0x000fe400000f1c21 */
[----:B---3-5:R-:W-:Y:S02]  /*3350*/  FSETP.NEU.AND P0, PT, R9, RZ, PT ;  /* 0x000000ff0900720b */ /* 0x028fe40003f0d000 */
[----:B------:R-:W-:Y:S02]  /*3360*/  IADD3.X R13, R31, UR7, RZ, P1, !PT ;  /* 0x000000071f0d7c10 */ /* 0x000fe40008ffe4ff */
[----:B------:R-:W-:-:S09]  /*3370*/  IADD3.X R11, R11, UR7, RZ, P3, !PT ;  /* 0x000000070b0b7c10 */ /* 0x000fd20009ffe4ff */
[----:B------:R-:W-:Y:S05]  /*3380*/  @!P0 BRA `(.L_x_39) ;  /* 0x00000034005c8947 */ /* 0x000fea0003800000 */
[----:B------:R-:W-:Y:S01]  /*3390*/  ULDC.64 UR6, c[0x0][0x5b8] ;  /* 0x00016e0000067ab9 */ /* 0x000fe20000000a00 */
[----:B------:R-:W-:Y:S01]  /*33a0*/  ISETP.GE.AND P0, PT, R36, 0x1, PT ;  /* 0x000000012400780c */ /* 0x000fe20003f06270 */
[----:B------:R-:W-:Y:S01]  /*33b0*/  IMAD R32, R34, UR6, RZ ;  /* 0x0000000622207c24 */ /* 0x000fe2000f8e02ff */
[----:B------:R-:W-:Y:S01]  /*33c0*/  ULDC.64 UR10, c[0x0][0x5a8] ;  /* 0x00016a00000a7ab9 */ /* 0x000fe20000000a00 */
[----:B------:R-:W-:Y:S01]  /*33d0*/  IMAD.WIDE.U32 R30, R7, UR6, R24 ;  /* 0x00000006071e7c25 */ /* 0x000fe2000f8e0018 */
[----:B------:R-:W-:Y:S01]  /*33e0*/  ISETP.LT.OR P4, PT, R29, 0x1, !P0 ;  /* 0x000000011d00780c */ /* 0x000fe20004781670 */
[----:B------:R-:W-:Y:S02]  /*33f0*/  BSSY B1, `(.L_x_40) ;  /* 0x000000c000017945 */ /* 0x000fe40003800000 */
[----:B------:R-:W-:Y:S01]  /*3400*/  IMAD R7, R7, UR7, R32 ;  /* 0x0000000707077c24 */ /* 0x000fe2000f8e0220 */
[----:B------:R-:W-:-:S03]  /*3410*/  ULDC.64 UR6, c[0x0][0x5b0] ;  /* 0x00016c0000067ab9 */ /* 0x000fc60000000a00 */
[----:B------:R-:W-:Y:S02]  /*3420*/  IMAD.IADD R31, R31, 0x1, R7 ;  /* 0x000000011f1f7824 */ /* 0x000fe400078e0207 */
[----:B------:R-:W-:Y:S02]  /*3430*/  IMAD R7, R27, UR6, RZ ;  /* 0x000000061b077c24 */ /* 0x000fe4000f8e02ff */
[----:B------:R-:W-:-:S04]  /*3440*/  IMAD.WIDE.U32 R24, R35, UR6, R30 ;  /* 0x0000000623187c25 */ /* 0x000fc8000f8e001e */
[----:B------:R-:W-:Y:S01]  /*3450*/  IMAD R7, R35, UR7, R7 ;  /* 0x0000000723077c24 */ /* 0x000fe2000f8e0207 */
[----:B------:R-:W-:-:S04]  /*3460*/  IADD3 R24, P1, R24, UR10, RZ ;  /* 0x0000000a18187c10 */ /* 0x000fc8000ff3e0ff */
[--C-:B------:R-:W-:Y:S02]  /*3470*/  IADD3.X R25, R25, UR11, R7.reuse, P1, !PT ;  /* 0x0000000b19197c10 */ /* 0x100fe40008ffe407 */
[----:B------:R-:W-:Y:S01]  /*3480*/  PRMT R7, RZ, 0x7610, R7 ;  /* 0x00007610ff077816 */ /* 0x000fe20000000007 */
[----:B------:R-:W-:Y:S06]  /*3490*/  @P4 BRA `(.L_x_41) ;  /* 0x0000000000044947 */ /* 0x000fec0003800000 */
[----:B------:R0:W5:Y:S02]  /*34a0*/  LDG.E.U8 R7, desc[UR16][R24.64] ;  /* 0x0000001018077981 */ /* 0x000164000c1e1100 */
.L_x_41:
[----:B------:R-:W-:Y:S05]  /*34b0*/  BSYNC B1 ;  /* 0x0000000000017941 */ /* 0x000fea0003800000 */
.L_x_40:
[----:B-----5:R-:W-:Y:S01]  /*34c0*/  LOP3.LUT R7, R7, 0xff, RZ, 0xc0, !PT ;  /* 0x000000ff07077812 */ /* 0x020fe200078ec0ff */
[----:B------:R-:W-:Y:S01]  /*34d0*/  BSSY B1, `(.L_x_42) ;  /* 0x000000b000017945 */ /* 0x000fe20003800000 */
[----:B------:R-:W-:Y:S02]  /*34e0*/  ISETP.LT.OR P3, PT, R29, 0x2, !P0 ;  /* 0x000000021d00780c */ /* 0x000fe40004761670 */
[----:B------:R-:W-:-:S05]  /*34f0*/  F2FP.F16.E4M3.UNPACK_B R7, R7 ;  /* 0x00000007ff07723e */ /* 0x000fca00020006ff */
[----:B------:R-:W-:Y:S01]  /*3500*/  HADD2.F32 R32, -RZ, R7.H0_H0 ;  /* 0x20000007ff207230 */ /* 0x000fe20000004100 */
[----:B------:R-:W-:-:S04]  /*3510*/  PRMT R7, RZ, 0x7610, R7 ;  /* 0x00007610ff077816 */ /* 0x000fc80000000007 */
[----:B------:R-:W-:-:S04]  /*3520*/  FMUL R32, R32, R9 ;  /* 0x0000000920207220 */ /* 0x000fc80000400000 */
[----:B--2---:R-:W-:-:S05]  /*3530*/  FFMA R32, R143, R8, R32 ;  /* 0x000000088f207223 */ /* 0x004fca0000000020 */
[----:B------:R-:W-:-:S05]  /*3540*/  F2FP.SATFINITE.E4M3.F32.PACK_AB_MERGE_C R33, RZ, R32, RZ ;  /* 0x00000020ff21723e */ /* 0x000fca00048070ff */
[----:B------:R1:W-:Y:S01]  /*3550*/  @!P4 STG.E.U8 desc[UR16][R12.64], R33 ;  /* 0x000000210c00c986 */ /* 0x0003e2000c101110 */
[----:B------:R-:W-:Y:S05]  /*3560*/  @P3 BRA `(.L_x_43) ;  /* 0x0000000000043947 */ /* 0x000fea0003800000 */
[----:B------:R2:W5:Y:S02]  /*3570*/  LDG.E.U8 R7, desc[UR16][R24.64+0x1] ;  /* 0x0000011018077981 */ /* 0x000564000c1e1100 */
.L_x_43:
[----:B------:R-:W-:Y:S05]  /*3580*/  BSYNC B1 ;  /* 0x0000000000017941 */ /* 0x000fea0003800000 */
.L_x_42:
[----:B-----5:R-:W-:Y:S01]  /*3590*/  LOP3.LUT R7, R7, 0xff, RZ, 0xc0, !PT ;  /* 0x000000ff07077812 */ /* 0x020fe200078ec0ff */
[----:B------:R-:W-:Y:S01]  /*35a0*/  BSSY B1, `(.L_x_44) ;  /* 0x0000013000017945 */ /* 0x000fe20003800000 */
[----:B-1----:R-:W-:Y:S02]  /*35b0*/  IADD3 R33, P1, R35, 0x8, RZ ;  /* 0x0000000823217810 */ /* 0x002fe40007f3e0ff */
[----:B------:R-:W-:-:S03]  /*35c0*/  F2FP.F16.E4M3.UNPACK_B R7, R7 ;  /* 0x00000007ff07723e */ /* 0x000fc600020006ff */
[----:B------:R-:W-:Y:S01]  /*35d0*/  IMAD.X R27, RZ, RZ, R27, P1 ;  /* 0x000000ffff1b7224 */ /* 0x000fe200008e061b */
[----:B------:R-:W-:Y:S01]  /*35e0*/  ISETP.GE.AND P1, PT, R36, 0x9, PT ;  /* 0x000000092400780c */ /* 0x000fe20003f26270 */
[----:B------:R-:W-:Y:S02]  /*35f0*/  HADD2.F32 R26, -RZ, R7.H0_H0 ;  /* 0x20000007ff1a7230 */ /* 0x000fe40000004100 */
[----:B------:R-:W-:Y:S01]  /*3600*/  IMAD.WIDE.U32 R30, R33, UR6, R30 ;  /* 0x00000006211e7c25 */ /* 0x000fe2000f8e001e */
[----:B------:R-:W-:-:S03]  /*3610*/  ISETP.LT.OR P5, PT, R29, 0x1, !P1 ;  /* 0x000000011d00780c */ /* 0x000fc60004fa1670 */
[----:B------:R-:W-:Y:S01]  /*3620*/  FMUL R7, R26, R9 ;  /* 0x000000091a077220 */ /* 0x000fe20000400000 */
[----:B------:R-:W-:-:S03]  /*3630*/  IMAD R26, R27, UR6, RZ ;  /* 0x000000061b1a7c24 */ /* 0x000fc6000f8e02ff */
[----:B------:R-:W-:Y:S01]  /*3640*/  FFMA R7, R138, R8, R7 ;  /* 0x000000088a077223 */ /* 0x000fe20000000007 */
[----:B------:R-:W-:Y:S01]  /*3650*/  IMAD R33, R33, UR7, R26 ;  /* 0x0000000721217c24 */ /* 0x000fe2000f8e021a */
[----:B------:R-:W-:-:S03]  /*3660*/  IADD3 R26, P4, R30, UR10, RZ ;  /* 0x0000000a1e1a7c10 */ /* 0x000fc6000ff9e0ff */
[----:B------:R-:W-:Y:S02]  /*3670*/  F2FP.SATFINITE.E4M3.F32.PACK_AB_MERGE_C R35, RZ, R7, RZ ;  /* 0x00000007ff23723e */ /* 0x000fe400048070ff */
[----:B------:R-:W-:Y:S02]  /*3680*/  IADD3.X R27, R31, UR11, R33, P4, !PT ;  /* 0x0000000b1f1b7c10 */ /* 0x000fe4000a7fe421 */
[----:B------:R-:W-:Y:S01]  /*3690*/  PRMT R7, RZ, 0x7610, R7 ;  /* 0x00007610ff077816 */ /* 0x000fe20000000007 */
[----:B------:R1:W-:Y:S01]  /*36a0*/  @!P3 STG.E.U8 desc[UR16][R12.64+0x1], R35 ;  /* 0x000001230c00b986 */ /* 0x0003e2000c101110 */
[----:B------:R-:W-:Y:S05]  /*36b0*/  @P5 BRA `(.L_x_45) ;  /* 0x0000000000045947 */ /* 0x000fea0003800000 */
[----:B------:R3:W5:Y:S02]  /*36c0*/  LDG.E.U8 R7, desc[UR16][R26.64] ;  /* 0x000000101a077981 */ /* 0x000764000c1e1100 */
.L_x_45:
[----:B------:R-:W-:Y:S05]  /*36d0*/  BSYNC B1 ;  /* 0x0000000000017941 */ /* 0x000fea0003800000 */
.L_x_44:
[----:B-----5:R-:W-:Y:S01]  /*36e0*/  LOP3.LUT R7, R7, 0xff, RZ, 0xc0, !PT ;  /* 0x000000ff07077812 */ /* 0x020fe200078ec0ff */
[----:B------:R-:W-:Y:S01]  /*36f0*/  BSSY B1, `(.L_x_46) ;  /* 0x000000b000017945 */ /* 0x000fe20003800000 */
[----:B------:R-:W-:Y:S02]  /*3700*/  ISETP.LT.OR P3, PT, R29, 0x2, !P1 ;  /* 0x000000021d00780c */ /* 0x000fe40004f61670 */
[----:B------:R-:W-:-:S05]  /*3710*/  F2FP.F16.E4M3.UNPACK_B R7, R7 ;  /* 0x00000007ff07723e */ /* 0x000fca00020006ff */
[----:B------:R-:W-:Y:S01]  /*3720*/  HADD2.F32 R30, -RZ, R7.H0_H0 ;  /* 0x20000007ff1e7230 */ /* 0x000fe20000004100 */
[----:B------:R-:W-:-:S04]  /*3730*/  PRMT R7, RZ, 0x7610, R7 ;  /* 0x00007610ff077816 */ /* 0x000fc80000000007 */
[----:B------:R-:W-:-:S04]  /*3740*/  FMUL R30, R30, R9 ;  /* 0x000000091e1e7220 */ /* 0x000fc80000400000 */
[----:B------:R-:W-:-:S05]  /*3750*/  FFMA R30, R141, R8, R30 ;  /* 0x000000088d1e7223 */ /* 0x000fca000000001e */
[----:B------:R-:W-:-:S05]  /*3760*/  F2FP.SATFINITE.E4M3.F32.PACK_AB_MERGE_C R31, RZ, R30, RZ ;  /* 0x0000001eff1f723e */ /* 0x000fca00048070ff */
[----:B------:R4:W-:Y:S01]  /*3770*/  @!P5 STG.E.U8 desc[UR16][R10.64], R31 ;  /* 0x0000001f0a00d986 */ /* 0x0009e2000c101110 */
[----:B------:R-:W-:Y:S05]  /*3780*/  @P3 BRA `(.L_x_47) ;  /* 0x0000000000043947 */ /* 0x000fea0003800000 */
[----:B------:R0:W5:Y:S02]  /*3790*/  LDG.E.U8 R7, desc[UR16][R26.64+0x1] ;  /* 0x000001101a077981 */ /* 0x000164000c1e1100 */
.L_x_47:
[----:B------:R-:W-:Y:S05]  /*37a0*/  BSYNC B1 ;  /* 0x0000000000017941 */ /* 0x000fea0003800000 */
.L_x_46:
[----:B-----5:R-:W-:Y:S01]  /*37b0*/  LOP3.LUT R7, R7, 0xff, RZ, 0xc0, !PT ;  /* 0x000000ff07077812 */ /* 0x020fe200078ec0ff */
[----:B------:R-:W-:Y:S01]  /*37c0*/  BSSY B1, `(.L_x_48) ;  /* 0x000000b000017945 */ /* 0x000fe20003800000 */
[----:B------:R-:W-:Y:S02]  /*37d0*/  ISETP.LT.OR P4, PT, R29, 0x9, !P0 ;  /* 0x000000091d00780c */ /* 0x000fe40004781670 */
[----:B------:R-:W-:-:S05]  /*37e0*/  F2FP.F16.E4M3.UNPACK_B R7, R7 ;  /* 0x00000007ff07723e */ /* 0x000fca00020006ff */
[----:B------:R-:W-:-:S05]  /*37f0*/  HADD2.F32 R30, -RZ, R7.H0_H0 ;  /* 0x20000007ff1e7230 */ /* 0x000fca0000004100 */
[----:B------:R-:W-:-:S04]  /*3800*/  FMUL R7, R30, R9 ;  /* 0x000000091e077220 */ /* 0x000fc80000400000 */
[----:B------:R-:W-:-:S05]  /*3810*/  FFMA R7, R136, R8, R7 ;  /* 0x0000000888077223 */ /* 0x000fca0000000007 */
[----:B----4-:R-:W-:Y:S02]  /*3820*/  F2FP.SATFINITE.E4M3.F32.PACK_AB_MERGE_C R31, RZ, R7, RZ ;  /* 0x00000007ff1f723e */ /* 0x010fe400048070ff */
[----:B------:R-:W-:-:S03]  /*3830*/  PRMT R7, RZ, 0x7610, R7 ;  /* 0x00007610ff077816 */ /* 0x000fc60000000007 */
[----:B------:R4:W-:Y:S01]  /*3840*/  @!P3 STG.E.U8 desc[UR16][R10.64+0x1], R31 ;  /* 0x0000011f0a00b986 */ /* 0x0009e2000c101110 */
[----:B------:R-:W-:Y:S05]  /*3850*/  @P4 BRA `(.L_x_49) ;  /* 0x0000000000044947 */ /* 0x000fea0003800000 */
[----:B------:R0:W5:Y:S02]  /*3860*/  LDG.E.U8 R7, desc[UR16][R24.64+0x8] ;  /* 0x0000081018077981 */ /* 0x000164000c1e1100 */
.L_x_49:
[----:B------:R-:W-:Y:S05]  /*3870*/  BSYNC B1 ;  /* 0x0000000000017941 */ /* 0x000fea0003800000 */
.L_x_48:
        /* <DEDUP_REMOVED lines=8> */
[----:B----4-:R-:W-:-:S05]  /*3900*/  F2FP.SATFINITE.E4M3.F32.PACK_AB_MERGE_C R31, RZ, R30, RZ ;  /* 0x0000001eff1f723e */ /* 0x010fca00048070ff */
[----:B------:R4:W-:Y:S01]  /*3910*/  @!P4 STG.E.U8 desc[UR16][R12.64+0x8], R31 ;  /* 0x0000081f0c00c986 */ /* 0x0009e2000c101110 */
[----:B------:R-:W-:Y:S05]  /*3920*/  @P3 BRA `(.L_x_51) ;  /* 0x0000000000043947 */ /* 0x000fea0003800000 */
[----:B------:R0:W5:Y:S02]  /*3930*/  LDG.E.U8 R7, desc[UR16][R24.64+0x9] ;  /* 0x0000091018077981 */ /* 0x000164000c1e1100 */
.L_x_51:
[----:B------:R-:W-:Y:S05]  /*3940*/  BSYNC B1 ;  /* 0x0000000000017941 */ /* 0x000fea0003800000 */
.L_x_50:
        /* <DEDUP_REMOVED lines=12> */
.L_x_53:
[----:B------:R-:W-:Y:S05]  /*3a10*/  BSYNC B1 ;  /* 0x0000000000017941 */ /* 0x000fea0003800000 */
.L_x_52:
        /* <DEDUP_REMOVED lines=12> */
.L_x_55:
[----:B------:R-:W-:Y:S05]  /*3ae0*/  BSYNC B1 ;  /* 0x0000000000017941 */ /* 0x000fea0003800000 */
.L_x_54:
        /* <DEDUP_REMOVED lines=12> */
.L_x_57:
[----:B------:R-:W-:Y:S05]  /*3bb0*/  BSYNC B1 ;  /* 0x0000000000017941 */ /* 0x000fea0003800000 */
.L_x_56:
        /* <DEDUP_REMOVED lines=12> */
.L_x_59:
[----:B------:R-:W-:Y:S05]  /*3c80*/  BSYNC B1 ;  /* 0x0000000000017941 */ /* 0x000fea0003800000 */
.L_x_58:
        /* <DEDUP_REMOVED lines=12> */
.L_x_61:
[----:B------:R-:W-:Y:S05]  /*3d50*/  BSYNC B1 ;  /* 0x0000000000017941 */ /* 0x000fea0003800000 */
.L_x_60:
        /* <DEDUP_REMOVED lines=12> */
.L_x_63:
[----:B------:R-:W-:Y:S05]  /*3e20*/  BSYNC B1 ;  /* 0x0000000000017941 */ /* 0x000fea0003800000 */
.L_x_62:
        /* <DEDUP_REMOVED lines=12> */
.L_x_65:
[----:B------:R-:W-:Y:S05]  /*3ef0*/  BSYNC B1 ;  /* 0x0000000000017941 */ /* 0x000fea0003800000 */
.L_x_64:
        /* <DEDUP_REMOVED lines=12> */
.L_x_67:
[----:B------:R-:W-:Y:S05]  /*3fc0*/  BSYNC B1 ;  /* 0x0000000000017941 */ /* 0x000fea0003800000 */
.L_x_66:
        /* <DEDUP_REMOVED lines=12> */
.L_x_69:
[----:B------:R-:W-:Y:S05]  /*4090*/  BSYNC B1 ;  /* 0x0000000000017941 */ /* 0x000fea0003800000 */
.L_x_68:
        /* <DEDUP_REMOVED lines=12> */
.L_x_71:
[----:B------:R-:W-:Y:S05]  /*4160*/  BSYNC B1 ;  /* 0x0000000000017941 */ /* 0x000fea0003800000 */
.L_x_70:
        /* <DEDUP_REMOVED lines=12> */
.L_x_73:
[----:B------:R-:W-:Y:S05]  /*4230*/  BSYNC B1 ;  /* 0x0000000000017941 */ /* 0x000fea0003800000 */
.L_x_72:
        /* <DEDUP_REMOVED lines=12> */
.L_x_75:
[----:B------:R-:W-:Y:S05]  /*4300*/  BSYNC B1 ;  /* 0x0000000000017941 */ /* 0x000fea0003800000 */
.L_x_74:
        /* <DEDUP_REMOVED lines=12> */
.L_x_77:
[----:B------:R-:W-:Y:S05]  /*43d0*/  BSYNC B1 ;  /* 0x0000000000017941 */ /* 0x000fea0003800000 */
.L_x_76:
        /* <DEDUP_REMOVED lines=12> */
.L_x_79:
[----:B------:R-:W-:Y:S05]  /*44a0*/  BSYNC B1 ;  /* 0x0000000000017941 */ /* 0x000fea0003800000 */
.L_x_78:
        /* <DEDUP_REMOVED lines=12> */
.L_x_81:
[----:B------:R-:W-:Y:S05]  /*4570*/  BSYNC B1 ;  /* 0x0000000000017941 */ /* 0x000fea0003800000 */
.L_x_80:
        /* <DEDUP_REMOVED lines=12> */
.L_x_83:
[----:B------:R-:W-:Y:S05]  /*4640*/  BSYNC B1 ;  /* 0x0000000000017941 */ /* 0x000fea0003800000 */
.L_x_82:
        /* <DEDUP_REMOVED lines=12> */
.L_x_85:
[----:B------:R-:W-:Y:S05]  /*4710*/  BSYNC B1 ;  /* 0x0000000000017941 */ /* 0x000fea0003800000 */
.L_x_84:
        /* <DEDUP_REMOVED lines=12> */
.L_x_87:
[----:B------:R-:W-:Y:S05]  /*47e0*/  BSYNC B1 ;  /* 0x0000000000017941 */ /* 0x000fea0003800000 */
.L_x_86:
        /* <DEDUP_REMOVED lines=12> */
.L_x_89:
[----:B------:R-:W-:Y:S05]  /*48b0*/  BSYNC B1 ;  /* 0x0000000000017941 */ /* 0x000fea0003800000 */
.L_x_88:
        /* <DEDUP_REMOVED lines=12> */
.L_x_91:
[----:B------:R-:W-:Y:S05]  /*4980*/  BSYNC B1 ;  /* 0x0000000000017941 */ /* 0x000fea0003800000 */
.L_x_90:
        /* <DEDUP_REMOVED lines=12> */
.L_x_93:
[----:B------:R-:W-:Y:S05]  /*4a50*/  BSYNC B1 ;  /* 0x0000000000017941 */ /* 0x000fea0003800000 */
.L_x_92:
        /* <DEDUP_REMOVED lines=12> */
.L_x_95:
[----:B------:R-:W-:Y:S05]  /*4b20*/  BSYNC B1 ;  /* 0x0000000000017941 */ /* 0x000fea0003800000 */
.L_x_94:
        /* <DEDUP_REMOVED lines=12> */
.L_x_97:
[----:B------:R-:W-:Y:S05]  /*4bf0*/  BSYNC B1 ;  /* 0x0000000000017941 */ /* 0x000fea0003800000 */
.L_x_96:
        /* <DEDUP_REMOVED lines=12> */
.L_x_99:
[----:B------:R-:W-:Y:S05]  /*4cc0*/  BSYNC B1 ;  /* 0x0000000000017941 */ /* 0x000fea0003800000 */
.L_x_98:
        /* <DEDUP_REMOVED lines=12> */
.L_x_101:
[----:B------:R-:W-:Y:S05]  /*4d90*/  BSYNC B1 ;  /* 0x0000000000017941 */ /* 0x000fea0003800000 */
.L_x_100:
        /* <DEDUP_REMOVED lines=12> */
.L_x_103:
[----:B------:R-:W-:Y:S05]  /*4e60*/  BSYNC B1 ;  /* 0x0000000000017941 */ /* 0x000fea0003800000 */
.L_x_102:
        /* <DEDUP_REMOVED lines=12> */
.L_x_105:
[----:B------:R-:W-:Y:S05]  /*4f30*/  BSYNC B1 ;  /* 0x0000000000017941 */ /* 0x000fea0003800000 */
.L_x_104:
        /* <DEDUP_REMOVED lines=12> */
.L_x_107:
[----:B------:R-:W-:Y:S05]  /*5000*/  BSYNC B1 ;  /* 0x0000000000017941 */ /* 0x000fea0003800000 */
.L_x_106:
        /* <DEDUP_REMOVED lines=12> */
.L_x_109:
[----:B------:R-:W-:Y:S05]  /*50d0*/  BSYNC B1 ;  /* 0x0000000000017941 */ /* 0x000fea0003800000 */
.L_x_108:
        /* <DEDUP_REMOVED lines=12> */
.L_x_111:
[----:B------:R-:W-:Y:S05]  /*51a0*/  BSYNC B1 ;  /* 0x0000000000017941 */ /* 0x000fea0003800000 */
.L_x_110:
        /* <DEDUP_REMOVED lines=12> */
.L_x_113:
[----:B------:R-:W-:Y:S05]  /*5270*/  BSYNC B1 ;  /* 0x0000000000017941 */ /* 0x000fea0003800000 */
.L_x_112:
        /* <DEDUP_REMOVED lines=12> */
.L_x_115:
[----:B------:R-:W-:Y:S05]  /*5340*/  BSYNC B1 ;  /* 0x0000000000017941 */ /* 0x000fea0003800000 */
.L_x_114:
        /* <DEDUP_REMOVED lines=12> */
.L_x_117:
[----:B------:R-:W-:Y:S05]  /*5410*/  BSYNC B1 ;  /* 0x0000000000017941 */ /* 0x000fea0003800000 */
.L_x_116:
        /* <DEDUP_REMOVED lines=12> */
.L_x_119:
[----:B------:R-:W-:Y:S05]  /*54e0*/  BSYNC B1 ;  /* 0x0000000000017941 */ /* 0x000fea0003800000 */
.L_x_118:
        /* <DEDUP_REMOVED lines=12> */
.L_x_121:
[----:B------:R-:W-:Y:S05]  /*55b0*/  BSYNC B1 ;  /* 0x0000000000017941 */ /* 0x000fea0003800000 */
.L_x_120:
        /* <DEDUP_REMOVED lines=12> */
.L_x_123:
[----:B------:R-:W-:Y:S05]  /*5680*/  BSYNC B1 ;  /* 0x0000000000017941 */ /* 0x000fea0003800000 */
.L_x_122:
        /* <DEDUP_REMOVED lines=12> */
.L_x_125:
[----:B------:R-:W-:Y:S05]  /*5750*/  BSYNC B1 ;  /* 0x0000000000017941 */ /* 0x000fea0003800000 */
.L_x_124:
        /* <DEDUP_REMOVED lines=12> */
.L_x_127:
[----:B------:R-:W-:Y:S05]  /*5820*/  BSYNC B1 ;  /* 0x0000000000017941 */ /* 0x000fea0003800000 */
.L_x_126:
        /* <DEDUP_REMOVED lines=12> */
.L_x_129:
[----:B------:R-:W-:Y:S05]  /*58f0*/  BSYNC B1 ;  /* 0x0000000000017941 */ /* 0x000fea0003800000 */
.L_x_128:
        /* <DEDUP_REMOVED lines=12> */
.L_x_131:
[----:B------:R-:W-:Y:S05]  /*59c0*/  BSYNC B1 ;  /* 0x0000000000017941 */ /* 0x000fea0003800000 */
.L_x_130:
        /* <DEDUP_REMOVED lines=12> */
.L_x_133:
[----:B------:R-:W-:Y:S05]  /*5a90*/  BSYNC B1 ;  /* 0x0000000000017941 */ /* 0x000fea0003800000 */
.L_x_132:
        /* <DEDUP_REMOVED lines=12> */
.L_x_135:
[----:B------:R-:W-:Y:S05]  /*5b60*/  BSYNC B1 ;  /* 0x0000000000017941 */ /* 0x000fea0003800000 */
.L_x_134:
        /* <DEDUP_REMOVED lines=12> */
.L_x_137:
[----:B------:R-:W-:Y:S05]  /*5c30*/  BSYNC B1 ;  /* 0x0000000000017941 */ /* 0x000fea0003800000 */
.L_x_136:
        /* <DEDUP_REMOVED lines=12> */
.L_x_139:
[----:B------:R-:W-:Y:S05]  /*5d00*/  BSYNC B1 ;  /* 0x0000000000017941 */ /* 0x000fea0003800000 */
.L_x_138:
        /* <DEDUP_REMOVED lines=12> */
.L_x_141:
[----:B------:R-:W-:Y:S05]  /*5dd0*/  BSYNC B1 ;  /* 0x0000000000017941 */ /* 0x000fea0003800000 */
.L_x_140:
        /* <DEDUP_REMOVED lines=12> */
.L_x_143:
[----:B------:R-:W-:Y:S05]  /*5ea0*/  BSYNC B1 ;  /* 0x0000000000017941 */ /* 0x000fea0003800000 */
.L_x_142:
        /* <DEDUP_REMOVED lines=12> */
.L_x_145:
[----:B------:R-:W-:Y:S05]  /*5f70*/  BSYNC B1 ;  /* 0x0000000000017941 */ /* 0x000fea0003800000 */
.L_x_144:
        /* <DEDUP_REMOVED lines=12> */
.L_x_147:
[----:B------:R-:W-:Y:S05]  /*6040*/  BSYNC B1 ;  /* 0x0000000000017941 */ /* 0x000fea0003800000 */
.L_x_146:
        /* <DEDUP_REMOVED lines=12> */
.L_x_149:
[----:B------:R-:W-:Y:S05]  /*6110*/  BSYNC B1 ;  /* 0x0000000000017941 */ /* 0x000fea0003800000 */
.L_x_148:
        /* <DEDUP_REMOVED lines=12> */
.L_x_151:
[----:B------:R-:W-:Y:S05]  /*61e0*/  BSYNC B1 ;  /* 0x0000000000017941 */ /* 0x000fea0003800000 */
.L_x_150:
        /* <DEDUP_REMOVED lines=12> */
.L_x_153:
[----:B------:R-:W-:Y:S05]  /*62b0*/  BSYNC B1 ;  /* 0x0000000000017941 */ /* 0x000fea0003800000 */
.L_x_152:
        /* <DEDUP_REMOVED lines=12> */
.L_x_155:
[----:B------:R-:W-:Y:S05]  /*6380*/  BSYNC B1 ;  /* 0x0000000000017941 */ /* 0x000fea0003800000 */
.L_x_154:
        /* <DEDUP_REMOVED lines=12> */
.L_x_157:
[----:B------:R-:W-:Y:S05]  /*6450*/  BSYNC B1 ;  /* 0x0000000000017941 */ /* 0x000fea0003800000 */
.L_x_156:
        /* <DEDUP_REMOVED lines=8> */
[----:B0-----:R-:W-:-:S05]  /*64e0*/  F2FP.SATFINITE.E4M3.F32.PACK_AB_MERGE_C R19, RZ, R20, RZ ;  /* 0x00000014ff13723e */ /* 0x001fca00048070ff */
[----:B------:R0:W-:Y:S01]  /*64f0*/  @!P4 STG.E.U8 desc[UR16][R10.64+0x70], R19 ;  /* 0x000070130a00c986 */ /* 0x0001e2000c101110 */
[----:B------:R-:W-:Y:S05]  /*6500*/  @P3 BRA `(.L_x_159) ;  /* 0x0000000000043947 */ /* 0x000fea0003800000 */
[----:B------:R0:W5:Y:S02]  /*6510*/  LDG.E.U8 R7, desc[UR16][R26.64+0x71] ;  /* 0x000071101a077981 */ /* 0x000164000c1e1100 */
.L_x_159:
[----:B------:R-:W-:Y:S05]  /*6520*/  BSYNC B1 ;  /* 0x0000000000017941 */ /* 0x000fea0003800000 */
.L_x_158:
[----:B-----5:R-:W-:Y:S01]  /*6530*/  LOP3.LUT R7, R7, 0xff, RZ, 0xc0, !PT ;  /* 0x000000ff07077812 */ /* 0x020fe200078ec0ff */
[----:B------:R-:W-:Y:S01]  /*6540*/  BSSY B1, `(.L_x_160) ;  /* 0x000000b000017945 */ /* 0x000fe20003800000 */
[----:B------:R-:W-:Y:S02]  /*6550*/  ISETP.LT.OR P4, PT, R29, 0x79, !P0 ;  /* 0x000000791d00780c */ /* 0x000fe40004781670 */
[----:B------:R-:W-:-:S05]  /*6560*/  F2FP.F16.E4M3.UNPACK_B R7, R7 ;  /* 0x00000007ff07723e */ /* 0x000fca00020006ff */
[----:B------:R-:W-:-:S05]  /*6570*/  HADD2.F32 R20, -RZ, R7.H0_H0 ;  /* 0x20000007ff147230 */ /* 0x000fca0000004100 */
[----:B------:R-:W-:-:S04]  /*6580*/  FMUL R7, R20, R9 ;  /* 0x0000000914077220 */ /* 0x000fc80000400000 */
[----:B------:R-:W-:-:S05]  /*6590*/  FFMA R7, R18, R8, R7 ;  /* 0x0000000812077223 */ /* 0x000fca0000000007 */
[----:B0-----:R-:W-:Y:S02]  /*65a0*/  F2FP.SATFINITE.E4M3.F32.PACK_AB_MERGE_C R19, RZ, R7, RZ ;  /* 0x00000007ff13723e */ /* 0x001fe400048070ff */
[----:B------:R-:W-:-:S03]  /*65b0*/  PRMT R7, RZ, 0x7610, R7 ;  /* 0x00007610ff077816 */ /* 0x000fc60000000007 */
[----:B------:R0:W-:Y:S01]  /*65c0*/  @!P3 STG.E.U8 desc[UR16][R10.64+0x71], R19 ;  /* 0x000071130a00b986 */ /* 0x0001e2000c101110 */
[----:B------:R-:W-:Y:S05]  /*65d0*/  @P4 BRA `(.L_x_161) ;  /* 0x0000000000044947 */ /* 0x000fea0003800000 */
[----:B------:R0:W5:Y:S02]  /*65e0*/  LDG.E.U8 R7, desc[UR16][R24.64+0x78] ;  /* 0x0000781018077981 */ /* 0x000164000c1e1100 */
.L_x_161:
[----:B------:R-:W-:Y:S05]  /*65f0*/  BSYNC B1 ;  /* 0x0000000000017941 */ /* 0x000fea0003800000 */
.L_x_160:
        /* <DEDUP_REMOVED lines=12> */
.L_x_163:
[----:B------:R-:W-:Y:S05]  /*66c0*/  BSYNC B1 ;  /* 0x0000000000017941 */ /* 0x000fea0003800000 */
.L_x_162:
        /* <DEDUP_REMOVED lines=12> */
.L_x_165:
[----:B------:R-:W-:Y:S05]  /*6790*/  BSYNC B1 ;  /* 0x0000000000017941 */ /* 0x000fea0003800000 */
.L_x_164:
[----:B-----5:R-:W-:Y:S01]  /*67a0*/  LOP3.LUT R7, R7, 0xff, RZ, 0xc0, !PT ;  /* 0x000000ff07077812 */ /* 0x020fe200078ec0ff */
[----:B------:R-:W-:Y:S01]  /*67b0*/  BSSY B1, `(.L_x_166) ;  /* 0x000000b000017945 */ /* 0x000fe20003800000 */
[----:B------:R-:W-:Y:S02]  /*67c0*/  ISETP.LT.OR P1, PT, R29, 0x7a, !P1 ;  /* 0x0000007a1d00780c */ /* 0x000fe40004f21670 */
[----:B------:R-:W-:-:S05]  /*67d0*/  F2FP.F16.E4M3.UNPACK_B R7, R7 ;  /* 0x00000007ff07723e */ /* 0x000fca00020006ff */
[----:B01----:R-:W-:Y:S01]  /*67e0*/  HADD2.F32 R12, -RZ, R7.H0_H0 ;  /* 0x20000007ff0c7230 */ /* 0x003fe20000004100 */
[----:B------:R-:W-:-:S04]  /*67f0*/  PRMT R7, RZ, 0x7610, R7 ;  /* 0x00007610ff077816 */ /* 0x000fc80000000007 */
[----:B------:R-:W-:-:S04]  /*6800*/  FMUL R12, R12, R9 ;  /* 0x000000090c0c7220 */ /* 0x000fc80000400000 */
[----:B------:R-:W-:-:S05]  /*6810*/  FFMA R12, R17, R8, R12 ;  /* 0x00000008110c7223 */ /* 0x000fca000000000c */
[----:B------:R-:W-:-:S05]  /*6820*/  F2FP.SATFINITE.E4M3.F32.PACK_AB_MERGE_C R13, RZ, R12, RZ ;  /* 0x0000000cff0d723e */ /* 0x000fca00048070ff */
[----:B------:R0:W-:Y:S01]  /*6830*/  @!P3 STG.E.U8 desc[UR16][R10.64+0x78], R13 ;  /* 0x0000780d0a00b986 */ /* 0x0001e2000c101110 */
[----:B------:R-:W-:Y:S05]  /*6840*/  @P1 BRA `(.L_x_167) ;  /* 0x0000000000041947 */ /* 0x000fea0003800000 */
[----:B------:R1:W5:Y:S02]  /*6850*/  LDG.E.U8 R7, desc[UR16][R26.64+0x79] ;  /* 0x000079101a077981 */ /* 0x000364000c1e1100 */
.L_x_167:
[----:B------:R-:W-:Y:S05]  /*6860*/  BSYNC B1 ;  /* 0x0000000000017941 */ /* 0x000fea0003800000 */
.L_x_166:
[----:B------:R-:W-:Y:S05]  /*6870*/  @P1 BRA `(.L_x_168) ;  /* 0x0000001000281947 */ /* 0x000fea0003800000 */
[----:B-----5:R-:W-:-:S04]  /*6880*/  LOP3.LUT R7, R7, 0xff, RZ, 0xc0, !PT ;  /* 0x000000ff07077812 */ /* 0x020fc800078ec0ff */
[----:B------:R-:W-:-:S05]  /*6890*/  F2FP.F16.E4M3.UNPACK_B R7, R7 ;  /* 0x00000007ff07723e */ /* 0x000fca00020006ff */
[----:B------:R-:W-:-:S05]  /*68a0*/  HADD2.F32 R12, -RZ, R7.H0_H0 ;  /* 0x20000007ff0c7230 */ /* 0x000fca0000004100 */
[----:B------:R-:W-:-:S04]  /*68b0*/  FMUL R7, R12, R9 ;  /* 0x000000090c077220 */ /* 0x000fc80000400000 */
[----:B------:R-:W-:-:S05]  /*68c0*/  FFMA R7, R16, R8, R7 ;  /* 0x0000000810077223 */ /* 0x000fca0000000007 */
[----:B------:R-:W-:-:S05]  /*68d0*/  F2FP.SATFINITE.E4M3.F32.PACK_AB_MERGE_C R7, RZ, R7, RZ ;  /* 0x00000007ff07723e */ /* 0x000fca00048070ff */
[----:B------:R0:W-:Y:S01]  /*68e0*/  STG.E.U8 desc[UR16][R10.64+0x79], R7 ;  /* 0x000079070a007986 */ /* 0x0001e2000c101110 */
[----:B------:R-:W-:Y:S05]  /*68f0*/  BRA `(.L_x_168) ;  /* 0x0000001000087947 */ /* 0x000fea0003800000 */
.L_x_39:
[----:B------:R-:W-:Y:S01]  /*6900*/  ISETP.GE.AND P1, PT, R36, 0x1, PT ;  /* 0x000000012400780c */ /* 0x000fe20003f26270 */
[-C--:B--2---:R-:W-:Y:S01]  /*6910*/  FMUL R143, R143, R8.reuse ;  /* 0x000000088f8f7220 */ /* 0x084fe20000400000 */
[-C--:B------:R-:W-:Y:S01]  /*6920*/  FMUL R138, R138, R8.reuse ;  /* 0x000000088a8a7220 */ /* 0x080fe20000400000 */
[----:B------:R-:W-:Y:S01]  /*6930*/  ISETP.GE.AND P0, PT, R36, 0x9, PT ;  /* 0x000000092400780c */ /* 0x000fe20003f06270 */
[-C--:B------:R-:W-:Y:S01]  /*6940*/  FMUL R141, R141, R8.reuse ;  /* 0x000000088d8d7220 */ /* 0x080fe20000400000 */
[C---:B------:R-:W-:Y:S01]  /*6950*/  ISETP.LT.OR P4, PT, R29.reuse, 0x1, !P1 ;  /* 0x000000011d00780c */ /* 0x040fe20004f81670 */
[-C--:B------:R-:W-:Y:S01]  /*6960*/  FMUL R136, R136, R8.reuse ;  /* 0x0000000888887220 */ /* 0x080fe20000400000 */
[----:B------:R-:W-:Y:S01]  /*6970*/  ISETP.LT.OR P5, PT, R29, 0x2, !P1 ;  /* 0x000000021d00780c */ /* 0x000fe20004fa1670 */
[-C--:B------:R-:W-:Y:S01]  /*6980*/  FMUL R139, R139, R8.reuse ;  /* 0x000000088b8b7220 */ /* 0x080fe20000400000 */
[----:B------:R-:W-:Y:S01]  /*6990*/  F2FP.SATFINITE.E4M3.F32.PACK_AB_MERGE_C R143, RZ, R143, RZ ;  /* 0x0000008fff8f723e */ /* 0x000fe200048070ff */
[----:B------:R-:W-:Y:S01]  /*69a0*/  FMUL R134, R134, R8 ;  /* 0x0000000886867220 */ /* 0x000fe20000400000 */
[----:B------:R-:W-:Y:S01]  /*69b0*/  F2FP.SATFINITE.E4M3.F32.PACK_AB_MERGE_C R7, RZ, R138, RZ ;  /* 0x0000008aff07723e */ /* 0x000fe200048070ff */
[-C--:B------:R-:W-:Y:S01]  /*69c0*/  FMUL R137, R137, R8.reuse ;  /* 0x0000000889897220 */ /* 0x080fe20000400000 */
[C---:B------:R-:W-:Y:S01]  /*69d0*/  ISETP.LT.OR P3, PT, R29.reuse, 0x1, !P0 ;  /* 0x000000011d00780c */ /* 0x040fe20004761670 */
[-C--:B------:R-:W-:Y:S01]  /*69e0*/  FMUL R132, R132, R8.reuse ;  /* 0x0000000884847220 */ /* 0x080fe20000400000 */
[----:B------:R-:W-:Y:S01]  /*69f0*/  ISETP.LT.OR P6, PT, R29, 0xa, !P1 ;  /* 0x0000000a1d00780c */ /* 0x000fe20004fc1670 */
[-C--:B------:R-:W-:Y:S01]  /*6a00*/  FMUL R135, R135, R8.reuse ;  /* 0x0000000887877220 */ /* 0x080fe20000400000 */
[----:B------:R-:W-:Y:S01]  /*6a10*/  F2FP.SATFINITE.E4M3.F32.PACK_AB_MERGE_C R141, RZ, R141, RZ ;  /* 0x0000008dff8d723e */ /* 0x000fe200048070ff */
[----:B------:R-:W-:Y:S01]  /*6a20*/  @!P4 STG.E.U8 desc[UR16][R12.64], R143 ;  /* 0x0000008f0c00c986 */ /* 0x000fe2000c101110 */
[C---:B------:R-:W-:Y:S01]  /*6a30*/  ISETP.LT.OR P4, PT, R29.reuse, 0x2, !P0 ;  /* 0x000000021d00780c */ /* 0x040fe20004781670 */
[----:B------:R-:W-:Y:S01]  /*6a40*/  FMUL R130, R130, R8 ;  /* 0x0000000882827220 */ /* 0x000fe20000400000 */
[----:B------:R-:W-:Y:S01]  /*6a50*/  F2FP.SATFINITE.E4M3.F32.PACK_AB_MERGE_C R25, RZ, R136, RZ ;  /* 0x00000088ff19723e */ /* 0x000fe200048070ff */
[----:B------:R0:W-:Y:S01]  /*6a60*/  @!P5 STG.E.U8 desc[UR16][R12.64+0x1], R7 ;  /* 0x000001070c00d986 */ /* 0x0001e2000c101110 */
[----:B------:R-:W-:Y:S01]  /*6a70*/  ISETP.LT.OR P5, PT, R29, 0x9, !P1 ;  /* 0x000000091d00780c */ /* 0x000fe20004fa1670 */
[-C--:B------:R-:W-:Y:S01]  /*6a80*/  FMUL R133, R133, R8.reuse ;  /* 0x0000000885857220 */ /* 0x080fe20000400000 */
[----:B------:R-:W-:Y:S01]  /*6a90*/  F2FP.SATFINITE.E4M3.F32.PACK_AB_MERGE_C R139, RZ, R139, RZ ;  /* 0x0000008bff8b723e */ /* 0x000fe200048070ff */
[----:B------:R-:W-:Y:S01]  /*6aa0*/  @!P3 STG.E.U8 desc[UR16][R10.64], R141 ;  /* 0x0000008d0a00b986 */ /* 0x000fe2000c101110 */
[----:B------:R-:W-:Y:S01]  /*6ab0*/  ISETP.LT.OR P3, PT, R29, 0x9, !P0 ;  /* 0x000000091d00780c */ /* 0x000fe20004761670 */
[-C--:B------:R-:W-:Y:S01]  /*6ac0*/  FMUL R128, R128, R8.reuse ;  /* 0x0000000880807220 */ /* 0x080fe20000400000 */
[----:B------:R-:W-:Y:S01]  /*6ad0*/  F2FP.SATFINITE.E4M3.F32.PACK_AB_MERGE_C R137, RZ, R137, RZ ;  /* 0x00000089ff89723e */ /* 0x000fe200048070ff */
[-C--:B------:R-:W-:Y:S01]  /*6ae0*/  FMUL R131, R131, R8.reuse ;  /* 0x0000000883837220 */ /* 0x080fe20000400000 */
[----:B------:R-:W-:Y:S01]  /*6af0*/  F2FP.SATFINITE.E4M3.F32.PACK_AB_MERGE_C R135, RZ, R135, RZ ;  /* 0x00000087ff87723e */ /* 0x000fe200048070ff */
[----:B------:R1:W-:Y:S01]  /*6b00*/  @!P4 STG.E.U8 desc[UR16][R10.64+0x1], R25 ;  /* 0x000001190a00c986 */ /* 0x0003e2000c101110 */
[C---:B------:R-:W-:Y:S01]  /*6b10*/  ISETP.LT.OR P4, PT, R29.reuse, 0xa, !P0 ;  /* 0x0000000a1d00780c */ /* 0x040fe20004781670 */
[----:B------:R-:W-:Y:S01]  /*6b20*/  FMUL R126, R126, R8 ;  /* 0x000000087e7e7220 */ /* 0x000fe20000400000 */
[----:B0-----:R-:W-:Y:S01]  /*6b30*/  F2FP.SATFINITE.E4M3.F32.PACK_AB_MERGE_C R7, RZ, R134, RZ ;  /* 0x00000086ff07723e */ /* 0x001fe200048070ff */
[----:B------:R-:W-:Y:S01]  /*6b40*/  @!P5 STG.E.U8 desc[UR16][R12.64+0x8], R139 ;  /* 0x0000088b0c00d986 */ /* 0x000fe2000c101110 */
[----:B------:R-:W-:Y:S01]  /*6b50*/  ISETP.LT.OR P5, PT, R29, 0x11, !P1 ;  /* 0x000000111d00780c */ /* 0x000fe20004fa1670 */
[-C--:B------:R-:W-:Y:S01]  /*6b60*/  FMUL R129, R129, R8.reuse ;  /* 0x0000000881817220 */ /* 0x080fe20000400000 */
[----:B------:R-:W-:Y:S01]  /*6b70*/  F2FP.SATFINITE.E4M3.F32.PACK_AB_MERGE_C R133, RZ, R133, RZ ;  /* 0x00000085ff85723e */ /* 0x000fe200048070ff */
[----:B------:R0:W-:Y:S01]  /*6b80*/  @!P6 STG.E.U8 desc[UR16][R12.64+0x9], R7 ;  /* 0x000009070c00e986 */ /* 0x0001e2000c101110 */
[----:B------:R-:W-:Y:S01]  /*6b90*/  ISETP.LT.OR P6, PT, R29, 0x12, !P1 ;  /* 0x000000121d00780c */ /* 0x000fe20004fc1670 */
[----:B------:R-:W-:Y:S01]  /*6ba0*/  FMUL R124, R124, R8 ;  /* 0x000000087c7c7220 */ /* 0x000fe20000400000 */
[----:B------:R-:W-:Y:S01]  /*6bb0*/  F2FP.SATFINITE.E4M3.F32.PACK_AB_MERGE_C R131, RZ, R131, RZ ;  /* 0x00000083ff83723e */ /* 0x000fe200048070ff */
[----:B------:R-:W-:Y:S01]  /*6bc0*/  @!P3 STG.E.U8 desc[UR16][R10.64+0x8], R137 ;  /* 0x000008890a00b986 */ /* 0x000fe2000c101110 */
[----:B-1----:R-:W-:Y:S01]  /*6bd0*/  F2FP.SATFINITE.E4M3.F32.PACK_AB_MERGE_C R25, RZ, R132, RZ ;  /* 0x00000084ff19723e */ /* 0x002fe200048070ff */
[-C--:B------:R-:W-:Y:S01]  /*6be0*/  FMUL R127, R127, R8.reuse ;  /* 0x000000087f7f7220 */ /* 0x080fe20000400000 */
[C---:B------:R-:W-:Y:S01]  /*6bf0*/  ISETP.LT.OR P3, PT, R29.reuse, 0x11, !P0 ;  /* 0x000000111d00780c */ /* 0x040fe20004761670 */
[-C--:B------:R-:W-:Y:S01]  /*6c00*/  FMUL R122, R122, R8.reuse ;  /* 0x000000087a7a7220 */ /* 0x080fe20000400000 */
[----:B------:R-:W-:Y:S01]  /*6c10*/  F2FP.SATFINITE.E4M3.F32.PACK_AB_MERGE_C R129, RZ, R129, RZ ;  /* 0x00000081ff81723e */ /* 0x000fe200048070ff */
[----:B------:R1:W-:Y:S01]  /*6c20*/  @!P4 STG.E.U8 desc[UR16][R10.64+0x9], R25 ;  /* 0x000009190a00c986 */ /* 0x0003e2000c101110 */
[----:B------:R-:W-:Y:S01]  /*6c30*/  ISETP.LT.OR P4, PT, R29, 0x12, !P0 ;  /* 0x000000121d00780c */ /* 0x000fe20004781670 */
[----:B------:R-:W-:Y:S01]  /*6c40*/  FMUL R125, R125, R8 ;  /* 0x000000087d7d7220 */ /* 0x000fe20000400000 */
[----:B0-----:R-:W-:Y:S01]  /*6c50*/  F2FP.SATFINITE.E4M3.F32.PACK_AB_MERGE_C R7, RZ, R130, RZ ;  /* 0x00000082ff07723e */ /* 0x001fe200048070ff */
[----:B------:R-:W-:Y:S01]  /*6c60*/  @!P5 STG.E.U8 desc[UR16][R12.64+0x10], R135 ;  /* 0x000010870c00d986 */ /* 0x000fe2000c101110 */
[C---:B------:R-:W-:Y:S01]  /*6c70*/  ISETP.LT.OR P5, PT, R29.reuse, 0x19, !P1 ;  /* 0x000000191d00780c */ /* 0x040fe20004fa1670 */
[-C--:B------:R-:W-:Y:S01]  /*6c80*/  FMUL R120, R120, R8.reuse ;  /* 0x0000000878787220 */ /* 0x080fe20000400000 */
[----:B------:R-:W-:Y:S01]  /*6c90*/  F2FP.SATFINITE.E4M3.F32.PACK_AB_MERGE_C R127, RZ, R127, RZ ;  /* 0x0000007fff7f723e */ /* 0x000fe200048070ff */
[----:B------:R0:W-:Y:S01]  /*6ca0*/  @!P6 STG.E.U8 desc[UR16][R12.64+0x11], R7 ;  /* 0x000011070c00e986 */ /* 0x0001e2000c101110 */
[----:B------:R-:W-:Y:S01]  /*6cb0*/  ISETP.LT.OR P6, PT, R29, 0x1a, !P1 ;  /* 0x0000001a1d00780c */ /* 0x000fe20004fc1670 */
[-C--:B------:R-:W-:Y:S01]  /*6cc0*/  FMUL R123, R123, R8.reuse ;  /* 0x000000087b7b7220 */ /* 0x080fe20000400000 */
[----:B------:R-:W-:Y:S01]  /*6cd0*/  FMUL R118, R118, R8 ;  /* 0x0000000876767220 */ /* 0x000fe20000400000 */
[----:B-1----:R-:W-:Y:S01]  /*6ce0*/  F2FP.SATFINITE.E4M3.F32.PACK_AB_MERGE_C R25, RZ, R128, RZ ;  /* 0x00000080ff19723e */ /* 0x002fe200048070ff */
[----:B------:R-:W-:Y:S01]  /*6cf0*/  @!P3 STG.E.U8 desc[UR16][R10.64+0x10], R133 ;  /* 0x000010850a00b986 */ /* 0x000fe2000c101110 */
[----:B------:R-:W-:Y:S01]  /*6d00*/  ISETP.LT.OR P3, PT, R29, 0x19, !P0 ;  /* 0x000000191d00780c */ /* 0x000fe20004761670 */
        /* <DEDUP_REMOVED lines=35> */
[----:B------:R-:W-:Y:S01]  /*6f40*/  ISETP.LT.OR P3, PT, R29, 0x29, !P0 ;  /* 0x000000291d00780c */ /* 0x000fe20004761670 */
[-C--:B------:R-:W-:Y:S01]  /*6f50*/  FMUL R111, R111, R8.reuse ;  /* 0x000000086f6f7220 */ /* 0x080fe20000400000 */
[-C--:B------:R-:W-:Y:S01]  /*6f60*/  FMUL R106, R106, R8.reuse ;  /* 0x000000086a6a7220 */ /* 0x080fe20000400000 */
        /* <DEDUP_REMOVED lines=104> */
[----:B------:R-:W-:-:S02]  /*75f0*/  ISETP.LT.OR P3, PT, R29, 0x59, !P0 ;  /* 0x000000591d00780c */ /* 0x000fc40004761670 */
[----:B------:R-:W-:Y:S01]  /*7600*/  F2FP.SATFINITE.E4M3.F32.PACK_AB_MERGE_C R21, RZ, R21, RZ ;  /* 0x00000015ff15723e */ /* 0x000fe200048070ff */
[----:B------:R1:W-:Y:S01]  /*7610*/  @!P4 STG.E.U8 desc[UR16][R10.64+0x51], R25 ;  /* 0x000051190a00c986 */ /* 0x0003e2000c101110 */
[C---:B------:R-:W-:Y:S02]  /*7620*/  ISETP.LT.OR P4, PT, R29.reuse, 0x5a, !P0 ;  /* 0x0000005a1d00780c */ /* 0x040fe40004781670 */
[----:B0-----:R-:W-:Y:S01]  /*7630*/  F2FP.SATFINITE.E4M3.F32.PACK_AB_MERGE_C R7, RZ, R94, RZ ;  /* 0x0000005eff07723e */ /* 0x001fe200048070ff */
[----:B------:R-:W-:Y:S01]  /*7640*/  @!P5 STG.E.U8 desc[UR16][R12.64+0x58], R99 ;  /* 0x000058630c00d986 */ /* 0x000fe2000c101110 */
[C---:B------:R-:W-:Y:S02]  /*7650*/  ISETP.LT.OR P5, PT, R29.reuse, 0x61, !P1 ;  /* 0x000000611d00780c */ /* 0x040fe40004fa1670 */
[----:B------:R-:W-:Y:S01]  /*7660*/  F2FP.SATFINITE.E4M3.F32.PACK_AB_MERGE_C R15, RZ, R15, RZ ;  /* 0x0000000fff0f723e */ /* 0x000fe200048070ff */
[----:B------:R0:W-:Y:S01]  /*7670*/  @!P6 STG.E.U8 desc[UR16][R12.64+0x59], R7 ;  /* 0x000059070c00e986 */ /* 0x0001e2000c101110 */
[----:B------:R-:W-:-:S02]  /*7680*/  ISETP.LT.OR P6, PT, R29, 0x62, !P1 ;  /* 0x000000621d00780c */ /* 0x000fc40004fc1670 */
[----:B------:R-:W-:Y:S01]  /*7690*/  F2FP.SATFINITE.E4M3.F32.PACK_AB_MERGE_C R17, RZ, R17, RZ ;  /* 0x00000011ff11723e */ /* 0x000fe200048070ff */
[----:B------:R-:W-:Y:S01]  /*76a0*/  @!P3 STG.E.U8 desc[UR16][R10.64+0x58], R97 ;  /* 0x000058610a00b986 */ /* 0x000fe2000c101110 */
[----:B-1----:R-:W-:Y:S02]  /*76b0*/  F2FP.SATFINITE.E4M3.F32.PACK_AB_MERGE_C R25, RZ, R92, RZ ;  /* 0x0000005cff19723e */ /* 0x002fe400048070ff */
[----:B------:R-:W-:-:S03]  /*76c0*/  ISETP.LT.OR P3, PT, R29, 0x61, !P0 ;  /* 0x000000611d00780c */ /* 0x000fc60004761670 */
[----:B------:R1:W-:Y:S01]  /*76d0*/  @!P4 STG.E.U8 desc[UR16][R10.64+0x59], R25 ;  /* 0x000059190a00c986 */ /* 0x0003e2000c101110 */
[C---:B------:R-:W-:Y:S02]  /*76e0*/  ISETP.LT.OR P4, PT, R29.reuse, 0x62, !P0 ;  /* 0x000000621d00780c */ /* 0x040fe40004781670 */
[----:B0-----:R-:W-:Y:S01]  /*76f0*/  F2FP.SATFINITE.E4M3.F32.PACK_AB_MERGE_C R7, RZ, R90, RZ ;  /* 0x0000005aff07723e */ /* 0x001fe200048070ff */
[----:B------:R-:W-:Y:S01]  /*7700*/  @!P5 STG.E.U8 desc[UR16][R12.64+0x60], R93 ;  /* 0x0000605d0c00d986 */ /* 0x000fe2000c101110 */
[----:B------:R-:W-:-:S03]  /*7710*/  ISETP.LT.OR P5, PT, R29, 0x69, !P1 ;  /* 0x000000691d00780c */ /* 0x000fc60004fa1670 */
[----:B------:R0:W-:Y:S01]  /*7720*/  @!P6 STG.E.U8 desc[UR16][R12.64+0x61], R7 ;  /* 0x000061070c00e986 */ /* 0x0001e2000c101110 */
[C---:B------:R-:W-:Y:S02]  /*7730*/  ISETP.LT.OR P6, PT, R29.reuse, 0x6a, !P1 ;  /* 0x0000006a1d00780c */ /* 0x040fe40004fc1670 */
[----:B-1----:R-:W-:Y:S01]  /*7740*/  F2FP.SATFINITE.E4M3.F32.PACK_AB_MERGE_C R25, RZ, R88, RZ ;  /* 0x00000058ff19723e */ /* 0x002fe200048070ff */
[----:B------:R-:W-:Y:S01]  /*7750*/  @!P3 STG.E.U8 desc[UR16][R10.64+0x60], R95 ;  /* 0x0000605f0a00b986 */ /* 0x000fe2000c101110 */
        /* <DEDUP_REMOVED lines=11> */
[----:B------:R-:W-:Y:S01]  /*7810*/  @!P4 STG.E.U8 desc[UR16][R10.64+0x69], R25 ;  /* 0x000069190a00c986 */ /* 0x000fe2000c101110 */
[C---:B------:R-:W-:Y:S02]  /*7820*/  ISETP.LT.OR P4, PT, R29.reuse, 0x79, !P1 ;  /* 0x000000791d00780c */ /* 0x040fe40004f81670 */
[C---:B------:R-:W-:Y:S01]  /*7830*/  ISETP.LT.OR P1, PT, R29.reuse, 0x7a, !P1 ;  /* 0x0000007a1d00780c */ /* 0x040fe20004f21670 */
[----:B------:R1:W-:Y:S01]  /*7840*/  @!P5 STG.E.U8 desc[UR16][R12.64+0x70], R23 ;  /* 0x000070170c00d986 */ /* 0x0003e2000c101110 */
[C---:B------:R-:W-:Y:S02]  /*7850*/  ISETP.LT.OR P5, PT, R29.reuse, 0x72, !P0 ;  /* 0x000000721d00780c */ /* 0x040fe400047a1670 */
[----:B0-----:R-:W-:Y:S01]  /*7860*/  F2FP.SATFINITE.E4M3.F32.PACK_AB_MERGE_C R7, RZ, R18, RZ ;  /* 0x00000012ff07723e */ /* 0x001fe200048070ff */
[----:B------:R0:W-:Y:S01]  /*7870*/  @!P6 STG.E.U8 desc[UR16][R12.64+0x71], R19 ;  /* 0x000071130c00e986 */ /* 0x0001e2000c101110 */
[C---:B------:R-:W-:Y:S02]  /*7880*/  ISETP.LT.OR P6, PT, R29.reuse, 0x79, !P0 ;  /* 0x000000791d00780c */ /* 0x040fe400047c1670 */
[----:B------:R-:W-:Y:S01]  /*7890*/  ISETP.LT.OR P0, PT, R29, 0x7a, !P0 ;  /* 0x0000007a1d00780c */ /* 0x000fe20004701670 */
[----:B------:R2:W-:Y:S01]  /*78a0*/  @!P3 STG.E.U8 desc[UR16][R10.64+0x70], R21 ;  /* 0x000070150a00b986 */ /* 0x0005e2000c101110 */
[----:B-1----:R-:W-:-:S05]  /*78b0*/  F2FP.SATFINITE.E4M3.F32.PACK_AB_MERGE_C R23, RZ, R16, RZ ;  /* 0x00000010ff17723e */ /* 0x002fca00048070ff */
[----:B------:R2:W-:Y:S01]  /*78c0*/  @!P5 STG.E.U8 desc[UR16][R10.64+0x71], R7 ;  /* 0x000071070a00d986 */ /* 0x0005e2000c101110 */
[----:B0-----:R-:W-:-:S03]  /*78d0*/  F2FP.SATFINITE.E4M3.F32.PACK_AB_MERGE_C R19, RZ, R14, RZ ;  /* 0x0000000eff13723e */ /* 0x001fc600048070ff */
[----:B------:R2:W-:Y:S04]  /*78e0*/  @!P4 STG.E.U8 desc[UR16][R12.64+0x78], R15 ;  /* 0x0000780f0c00c986 */ /* 0x0005e8000c101110 */
[----:B------:R2:W-:Y:S04]  /*78f0*/  @!P1 STG.E.U8 desc[UR16][R12.64+0x79], R19 ;  /* 0x000079130c009986 */ /* 0x0005e8000c101110 */
[----:B------:R2:W-:Y:S04]  /*7900*/  @!P6 STG.E.U8 desc[UR16][R10.64+0x78], R17 ;  /* 0x000078110a00e986 */ /* 0x0005e8000c101110 */
[----:B------:R2:W-:Y:S02]  /*7910*/  @!P0 STG.E.U8 desc[UR16][R10.64+0x79], R23 ;  /* 0x000079170a008986 */ /* 0x0005e4000c101110 */
.L_x_168:
[----:B------:R-:W-:Y:S05]  /*7920*/  BSYNC B0 ;  /* 0x0000000000007941 */ /* 0x000fea0003800000 */
.L_x_38:
[----:B------:R-:W-:Y:S01]  /*7930*/  ULDC UR6, c[0x0][0xc] ;  /* 0x0000030000067ab9 */ /* 0x000fe20000000800 */
[----:B------:R-:W-:Y:S01]  /*7940*/  ULDC UR7, c[0x0][0x10] ;  /* 0x0000040000077ab9 */ /* 0x000fe20000000800 */
[----:B0-2--5:R-:W0:Y:S01]  /*7950*/  LDC R7, c[0x0][0x14] ;  /* 0x00000500ff077b82 */ /* 0x025e220000000800 */
[----:B------:R-:W-:Y:S01]  /*7960*/  UIMAD.WIDE.U32 UR6, UR6, UR7, URZ ;  /* 0x00000007060672a5 */ /* 0x000fe2000f8e003f */
[----:B----4-:R-:W-:Y:S01]  /*7970*/  PRMT R10, RZ, 0x7610, R10 ;  /* 0x00007610ff0a7816 */ /* 0x010fe2000000000a */
[----:B------:R-:W-:-:S04]  /*7980*/  IMAD.MOV.U32 R11, RZ, RZ, -0x1 ;  /* 0xffffffffff0b7424 */ /* 0x000fc800078e00ff */
[----:B0-----:R-:W-:-:S04]  /*7990*/  IMAD.WIDE.U32 R2, R7, UR6, R2 ;  /* 0x0000000607027c25 */ /* 0x001fc8000f8e0002 */
[----:B------:R-:W-:Y:S01]  /*79a0*/  IMAD R7, R7, UR7, RZ ;  /* 0x0000000707077c24 */ /* 0x000fe2000f8e02ff */
[----:B------:R-:W-:Y:S02]  /*79b0*/  ULDC.64 UR6, c[0x0][0x650] ;  /* 0x0001940000067ab9 */ /* 0x000fe40000000a00 */
[----:B------:R-:W-:Y:S01]  /*79c0*/  ISETP.GE.U32.AND P0, PT, R2, UR6, PT ;  /* 0x0000000602007c0c */ /* 0x000fe2000bf06070 */
[----:B------:R-:W-:Y:S02]  /*79d0*/  IMAD.IADD R3, R3, 0x1, R7 ;  /* 0x0000000103037824 */ /* 0x000fe400078e0207 */
[----:B------:R-:W-:-:S03]  /*79e0*/  IMAD.MOV.U32 R7, RZ, RZ, -0x1 ;  /* 0xffffffffff077424 */ /* 0x000fc600078e00ff */
[----:B------:R-:W-:-:S13]  /*79f0*/  ISETP.GE.U32.AND.EX P0, PT, R3, UR7, PT, P0 ;  /* 0x0000000703007c0c */ /* 0x000fda000bf06100 */
[----:B------:R-:W-:Y:S05]  /*7a00*/  @P0 BRA `(.L_x_169) ;  /* 0x0000000400600947 */ /* 0x000fea0003800000 */
[----:B------:R-:W0:Y:S01]  /*7a10*/  S2R R22, SR_CTAID.X ;  /* 0x0000000000167919 */ /* 0x000e220000002500 */
[----:B------:R-:W2:Y:S01]  /*7a20*/  LDC.64 R16, c[0x0][0x628] ;  /* 0x00018a00ff107b82 */ /* 0x000ea20000000a00 */
[----:B------:R-:W-:Y:S01]  /*7a30*/  ULDC UR6, c[0x0][0x150] ;  /* 0x0000540000067ab9 */ /* 0x000fe20000000800 */
[----:B------:R-:W-:Y:S01]  /*7a40*/  IMAD.MOV.U32 R14, RZ, RZ, R2 ;  /* 0x000000ffff0e7224 */ /* 0x000fe200078e0002 */
[----:B------:R-:W4:Y:S01]  /*7a50*/  S2R R24, SR_CTAID.Y ;  /* 0x0000000000187919 */ /* 0x000f220000002600 */
[----:B------:R-:W-:-:S04]  /*7a60*/  IMAD.MOV.U32 R15, RZ, RZ, R3 ;  /* 0x000000ffff0f7224 */ /* 0x000fc800078e0003 */
[----:B------:R-:W1:Y:S08]  /*7a70*/  LDC R25, c[0x0][0x144] ;  /* 0x00005100ff197b82 */ /* 0x000e700000000800 */
[----:B------:R-:W1:Y:S08]  /*7a80*/  LDC R18, c[0x0][0x630] ;  /* 0x00018c00ff127b82 */ /* 0x000e700000000800 */
[----:B------:R-:W1:Y:S01]  /*7a90*/  LDC.64 R20, c[0x0][0x620] ;  /* 0x00018800ff147b82 */ /* 0x000e620000000a00 */
[----:B--2---:R-:W-:-:S04]  /*7aa0*/  ISETP.NE.U32.AND P0, PT, R16, RZ, PT ;  /* 0x000000ff1000720c */ /* 0x004fc80003f05070 */
[----:B------:R-:W-:Y:S02]  /*7ab0*/  ISETP.NE.AND.EX P0, PT, R17, RZ, PT, P0 ;  /* 0x000000ff1100720c */ /* 0x000fe40003f05300 */
[----:B0-----:R-:W-:-:S05]  /*7ac0*/  I2FP.F32.U32 R7, R22 ;  /* 0x0000001600077245 */ /* 0x001fca0000201000 */
[----:B------:R-:W-:-:S04]  /*7ad0*/  FMUL R7, R7, UR6 ;  /* 0x0000000607077c20 */ /* 0x000fc80008400000 */
[----:B------:R0:W2:Y:S02]  /*7ae0*/  F2I.U32.TRUNC.NTZ R23, R7 ;  /* 0x0000000700177305 */ /* 0x0000a4000020f000 */
[----:B----4-:R-:W-:Y:S05]  /*7af0*/  @!P0 BRA `(.L_x_170) ;  /* 0x0000000000288947 */ /* 0x010fea0003800000 */
[----:B0-----:R-:W0:Y:S02]  /*7b00*/  LDC R7, c[0x0][0x634] ;  /* 0x00018d00ff077b82 */ /* 0x001e240000000800 */
        /* <DEDUP_REMOVED lines=9> */
.L_x_170:
[-CC-:B-1----:R-:W-:Y:S01]  /*7ba0*/  SHF.R.U64 R19, R14, R18.reuse, R15.reuse ;  /* 0x000000120e137219 */ /* 0x182fe2000000120f */
[----:B------:R-:W1:Y:S01]  /*7bb0*/  LDC.64 R30, c[0x0][0x640] ;  /* 0x00019000ff1e7b82 */ /* 0x000e620000000a00 */
[----:B0-----:R-:W-:Y:S01]  /*7bc0*/  SHF.R.U32.HI R7, RZ, R18, R15 ;  /* 0x00000012ff077219 */ /* 0x001fe2000001160f */
[----:B--2---:R-:W-:Y:S01]  /*7bd0*/  IMAD.MOV R23, RZ, RZ, -R23 ;  /* 0x000000ffff177224 */ /* 0x004fe200078e0a17 */
[----:B------:R-:W-:Y:S01]  /*7be0*/  IADD3 R13, P0, RZ, -R19, RZ ;  /* 0x80000013ff0d7210 */ /* 0x000fe20007f1e0ff */
[----:B------:R-:W-:Y:S02]  /*7bf0*/  ULDC UR6, c[0x0][0x154] ;  /* 0x0000550000067ab9 */ /* 0x000fe40000000800 */
[----:B------:R-:W-:Y:S02]  /*7c00*/  IMAD R25, R25, R23, R22 ;  /* 0x0000001719197224 */ /* 0x000fe400078e0216 */
[----:B------:R-:W0:Y:S01]  /*7c10*/  LDC R14, c[0x0][0x618] ;  /* 0x00018600ff0e7b82 */ /* 0x000e220000000800 */
[----:B------:R-:W-:-:S02]  /*7c20*/  IMAD.X R7, RZ, RZ, ~R7, P0 ;  /* 0x000000ffff077224 */ /* 0x000fc400000e0e07 */
[----:B------:R-:W-:-:S04]  /*7c30*/  IMAD.WIDE.U32 R10, R13, R20, R2 ;  /* 0x000000140d0a7225 */ /* 0x000fc800078e0002 */
[----:B------:R-:W-:Y:S01]  /*7c40*/  IMAD R12, R7, R20, RZ ;  /* 0x00000014070c7224 */ /* 0x000fe200078e02ff */
[----:B---3--:R-:W2:Y:S03]  /*7c50*/  LDC R26, c[0x0][0x608] ;  /* 0x00018200ff1a7b82 */ /* 0x008ea60000000800 */
[----:B------:R-:W-:Y:S02]  /*7c60*/  IMAD R7, R13, R21, R12 ;  /* 0x000000150d077224 */ /* 0x000fe400078e020c */
[----:B------:R-:W-:Y:S02]  /*7c70*/  IMAD.MOV.U32 R13, RZ, RZ, 0x1 ;  /* 0x00000001ff0d7424 */ /* 0x000fe400078e00ff */
[----:B------:R-:W-:Y:S01]  /*7c80*/  IMAD.IADD R7, R11, 0x1, R7 ;  /* 0x000000010b077824 */ /* 0x000fe200078e0207 */
[----:B------:R-:W3:Y:S01]  /*7c90*/  LDC R28, c[0x0][0x658] ;  /* 0x00019600ff1c7b82 */ /* 0x000ee20000000800 */
[----:B------:R-:W-:-:S02]  /*7ca0*/  I2FP.F32.U32 R11, R24 ;  /* 0x00000018000b7245 */ /* 0x000fc40000201000 */
[----:B-1----:R-:W-:-:S03]  /*7cb0*/  ISETP.NE.U32.AND P0, PT, R30, RZ, PT ;  /* 0x000000ff1e00720c */ /* 0x002fc60003f05070 */
[----:B------:R-:W-:Y:S01]  /*7cc0*/  FMUL R12, R11, UR6 ;  /* 0x000000060b0c7c20 */ /* 0x000fe20008400000 */
[----:B------:R-:W-:Y:S01]  /*7cd0*/  ISETP.NE.AND.EX P0, PT, R31, RZ, PT, P0 ;  /* 0x000000ff1f00720c */ /* 0x000fe20003f05300 */
[----:B------:R-:W1:Y:S01]  /*7ce0*/  LDC R23, c[0x0][0x148] ;  /* 0x00005200ff177b82 */ /* 0x000e620000000800 */
[-CC-:B0-----:R-:W-:Y:S01]  /*7cf0*/  SHF.R.U64 R18, R10, R14.reuse, R7.reuse ;  /* 0x0000000e0a127219 */ /* 0x181fe20000001207 */
[----:B------:R0:W4:Y:S01]  /*7d00*/  F2I.U32.TRUNC.NTZ R20, R12 ;  /* 0x0000000c00147305 */ /* 0x000122000020f000 */
[----:B------:R-:W-:Y:S01]  /*7d10*/  SHF.R.U32.HI R7, RZ, R14, R7 ;  /* 0x0000000eff077219 */ /* 0x000fe20000011607 */
[----:B------:R-:W-:-:S04]  /*7d20*/  IMAD.MOV.U32 R11, RZ, RZ, -0x1 ;  /* 0xffffffffff0b7424 */ /* 0x000fc800078e00ff */
[----:B------:R-:W0:Y:S01]  /*7d30*/  LDC R22, c[0x0][0x600] ;  /* 0x00018000ff167b82 */ /* 0x000e220000000800 */
[-CC-:B--2---:R-:W-:Y:S02]  /*7d40*/  SHF.R.U64 R16, R18, R26.reuse, R7.reuse ;  /* 0x0000001a12107219 */ /* 0x184fe40000001207 */
[----:B------:R-:W-:-:S05]  /*7d50*/  SHF.R.U32.HI R7, RZ, R26, R7 ;  /* 0x0000001aff077219 */ /* 0x000fca0000011607 */
[----:B------:R-:W2:Y:S01]  /*7d60*/  LDC R29, c[0x0][0x648] ;  /* 0x00019200ff1d7b82 */ /* 0x000ea20000000800 */
[-C--:B---3--:R-:W-:Y:S02]  /*7d70*/  SHF.L.U32 R10, R11, R28.reuse, RZ ;  /* 0x0000001c0b0a7219 */ /* 0x088fe400000006ff */
[--C-:B------:R-:W-:Y:S02]  /*7d80*/  SHF.R.U64 R21, R16, R28, R7.reuse ;  /* 0x0000001c10157219 */ /* 0x100fe40000001207 */
[----:B------:R-:W-:Y:S02]  /*7d90*/  LOP3.LUT R27, RZ, R10, RZ, 0x33, !PT ;  /* 0x0000000aff1b7212 */ /* 0x000fe400078e33ff */
[-C--:B------:R-:W-:Y:S01]  /*7da0*/  SHF.R.U32.HI R11, RZ, R28.reuse, R7 ;  /* 0x0000001cff0b7219 */ /* 0x080fe20000011607 */
[----:B------:R-:W3:Y:S01]  /*7db0*/  LDC R32, c[0x0][0x638] ;  /* 0x00018e00ff207b82 */ /* 0x000ee20000000800 */
[----:B------:R-:W-:Y:S01]  /*7dc0*/  SHF.L.U32 R26, R13, R28, RZ ;  /* 0x0000001c0d1a7219 */ /* 0x000fe200000006ff */
[----:B------:R-:W-:-:S06]  /*7dd0*/  IMAD.MOV.U32 R10, RZ, RZ, R21 ;  /* 0x000000ffff0a7224 */ /* 0x000fcc00078e0015 */
[----:B------:R-:W0:Y:S01]  /*7de0*/  LDC R33, c[0x0][0x610] ;  /* 0x00018400ff217b82 */ /* 0x000e220000000800 */
[----:B----4-:R-:W-:Y:S05]  /*7df0*/  @!P0 BRA `(.L_x_171) ;  /* 0x0000000000288947 */ /* 0x010fea0003800000 */
[----:B------:R-:W4:Y:S02]  /*7e00*/  LDC R10, c[0x0][0x64c] ;  /* 0x00019300ff0a7b82 */ /* 0x000f240000000800 */
[----:B----4-:R-:W-:-:S05]  /*7e10*/  IADD3 R7, P0, R21, R10, RZ ;  /* 0x0000000a15077210 */ /* 0x010fca0007f1e0ff */
[----:B------:R-:W-:-:S04]  /*7e20*/  IMAD.X R17, RZ, RZ, R11, P0 ;  /* 0x000000ffff117224 */ /* 0x000fc800000e060b */
[----:B------:R-:W-:-:S04]  /*7e30*/  IMAD.WIDE.U32 R10, R17, R30, RZ ;  /* 0x0000001e110a7225 */ /* 0x000fc800078e00ff */
[----:B0-----:R-:W-:-:S04]  /*7e40*/  IMAD.WIDE.U32 R12, P0, R7, R31, R10 ;  /* 0x0000001f070c7225 */ /* 0x001fc8000780000a */
[----:B------:R-:W-:-:S04]  /*7e50*/  IMAD.WIDE.U32 R10, R7, R30, RZ ;  /* 0x0000001e070a7225 */ /* 0x000fc800078e00ff */
[----:B------:R-:W-:Y:S01]  /*7e60*/  IMAD.X R15, RZ, RZ, RZ, P0 ;  /* 0x000000ffff0f7224 */ /* 0x000fe200000e06ff */
[----:B------:R-:W-:Y:S01]  /*7e70*/  IADD3 RZ, P0, R11, R12, RZ ;  /* 0x0000000c0bff7210 */ /* 0x000fe20007f1e0ff */
[----:B------:R-:W-:-:S04]  /*7e80*/  IMAD.MOV.U32 R14, RZ, RZ, R13 ;  /* 0x000000ffff0e7224 */ /* 0x000fc800078e000d */
[----:B------:R-:W-:-:S08]  /*7e90*/  IMAD.WIDE.U32.X R10, R17, R31, R14, P0 ;  /* 0x0000001f110a7225 */ /* 0x000fd000000e040e */
.L_x_171:
[----:B--2---:R-:W-:Y:S01]  /*7ea0*/  SHF.R.U64 R7, R10, R29, R11 ;  /* 0x0000001d0a077219 */ /* 0x004fe2000000120b */
[----:B0-----:R-:W-:Y:S01]  /*7eb0*/  VIADD R11, R22, 0xffffffff ;  /* 0xffffffff160b7836 */ /* 0x001fe20000000000 */
[----:B------:R-:W-:Y:S01]  /*7ec0*/  LOP3.LUT R28, R16, R27, RZ, 0xc0, !PT ;  /* 0x0000001b101c7212 */ /* 0x000fe200078ec0ff */
[----:B------:R-:W-:Y:S02]  /*7ed0*/  IMAD.MOV R20, RZ, RZ, -R20 ;  /* 0x000000ffff147224 */ /* 0x000fe400078e0a14 */
[----:B------:R-:W-:Y:S01]  /*7ee0*/  IMAD.MOV R10, RZ, RZ, -R7 ;  /* 0x000000ffff0a7224 */ /* 0x000fe200078e0a07 */
[----:B------:R-:W-:Y:S01]  /*7ef0*/  LOP3.LUT R18, R18, R11, RZ, 0xc0, !PT ;  /* 0x0000000b12127212 */ /* 0x000fe200078ec0ff */
[----:B------:R-:W-:Y:S02]  /*7f00*/  IMAD R28, R26, R7, R28 ;  /* 0x000000071a1c7224 */ /* 0x000fe400078e021c */
[----:B-1----:R-:W-:Y:S02]  /*7f10*/  @P2 IMAD R25, R23, R20, R24 ;  /* 0x0000001417192224 */ /* 0x002fe400078e0218 */
[----:B---3--:R-:W-:-:S02]  /*7f20*/  IMAD R7, R10, R32, R21 ;  /* 0x000000200a077224 */ /* 0x008fc400078e0215 */
[----:B------:R-:W-:Y:S02]  /*7f30*/  IMAD R28, R28, R33, R25 ;  /* 0x000000211c1c7224 */ /* 0x000fe400078e0219 */
[----:B------:R-:W-:Y:S02]  /*7f40*/  IMAD R7, R7, R22, R18 ;  /* 0x0000001607077224 */ /* 0x000fe400078e0212 */
[----:B------:R-:W-:-:S03]  /*7f50*/  IMAD.MOV.U32 R10, RZ, RZ, 0x1 ;  /* 0x00000001ff0a7424 */ /* 0x000fc600078e00ff */
[----:B------:R-:W-:Y:S02]  /*7f60*/  SEL R11, R7, R28, !P2 ;  /* 0x0000001c070b7207 */ /* 0x000fe40005000000 */
[----:B------:R-:W-:Y:S01]  /*7f70*/  SEL R28, R28, R7, !P2 ;  /* 0x000000071c1c7207 */ /* 0x000fe20005000000 */
[----:B------:R-:W-:-:S07]  /*7f80*/  IMAD.MOV.U32 R7, RZ, RZ, R19 ;  /* 0x000000ffff077224 */ /* 0x000fce00078e0013 */
.L_x_169:
[----:B------:R-:W-:Y:S01]  /*7f90*/  LOP3.LUT P0, RZ, R10, 0xff, RZ, 0xc0, !PT ;  /* 0x000000ff0aff7812 */ /* 0x000fe2000780c0ff */
[----:B------:R-:W-:-:S12]  /*7fa0*/  IMAD.MOV.U32 R10, RZ, RZ, R28 ;  /* 0x000000ffff0a7224 */ /* 0x000fd800078e001c */
[----:B------:R-:W-:Y:S05]  /*7fb0*/  @P0 BRA `(.L_x_172) ;  /* 0xffffff9000e00947 */ /* 0x000fea000383ffff */
[----:B------:R-:W-:Y:S05]  /*7fc0*/  EXIT ;  /* 0x000000000000794d */ /* 0x000fea0003800000 */
.L_x_8:
[----:B-1----:R-:W-:Y:S01]  /*7fd0*/  ULDC.64 UR4, c[0x0][0x650] ;  /* 0x0001940000047ab9 */ /* 0x002fe20000000a00 */
        /* <DEDUP_REMOVED lines=25> */
.L_x_174:
[----:B------:R-:W0:Y:S01]  /*8170*/  LDC.64 R28, c[0x0][0x640] ;  /* 0x00019000ff1c7b82 */ /* 0x000e220000000a00 */
[-CC-:B------:R-:W-:Y:S01]  /*8180*/  SHF.R.U64 R21, R16, R6.reuse, R17.reuse ;  /* 0x0000000610157219 */ /* 0x180fe20000001211 */
[----:B------:R-:W-:Y:S01]  /*8190*/  IMAD.MOV.U32 R31, RZ, RZ, 0x1 ;  /* 0x00000001ff1f7424 */ /* 0x000fe200078e00ff */
[----:B------:R-:W-:Y:S02]  /*81a0*/  SHF.R.U32.HI R5, RZ, R6, R17 ;  /* 0x00000006ff057219 */ /* 0x000fe40000011611 */
        /* <DEDUP_REMOVED lines=9> */
[----:B0-----:R-:W-:Y:S01]  /*8240*/  ISETP.NE.U32.AND P0, PT, R28, RZ, PT ;  /* 0x000000ff1c00720c */ /* 0x001fe20003f05070 */
[----:B------:R-:W-:-:S03]  /*8250*/  IMAD.MOV.U32 R11, RZ, RZ, -0x1 ;  /* 0xffffffffff0b7424 */ /* 0x000fc600078e00ff */
[----:B------:R-:W-:Y:S02]  /*8260*/  ISETP.NE.AND.EX P0, PT, R29, RZ, PT, P0 ;  /* 0x000000ff1d00720c */ /* 0x000fe40003f05300 */
[----:B------:R-:W0:Y:S01]  /*8270*/  LDC R24, c[0x0][0x600] ;  /* 0x00018000ff187b82 */ /* 0x000e220000000800 */
[-CC-:B-1----:R-:W-:Y:S02]  /*8280*/  SHF.R.U64 R18, R10, R14.reuse, R5.reuse ;  /* 0x0000000e0a127219 */ /* 0x182fe40000001205 */
[----:B------:R-:W-:-:S05]  /*8290*/  SHF.R.U32.HI R5, RZ, R14, R5 ;  /* 0x0000000eff057219 */ /* 0x000fca0000011605 */
        /* <DEDUP_REMOVED lines=21> */
.L_x_175:
[----:B-1----:R-:W-:Y:S01]  /*83f0*/  SHF.R.U64 R6, R10, R25, R11 ;  /* 0x000000190a067219 */ /* 0x002fe2000000120b */
[----:B0-----:R-:W-:Y:S01]  /*8400*/  VIADD R11, R24, 0xffffffff ;  /* 0xffffffff180b7836 */ /* 0x001fe20000000000 */
[----:B------:R-:W-:Y:S01]  /*8410*/  SHF.L.U32 R9, R31, R26, RZ ;  /* 0x0000001a1f097219 */ /* 0x000fe200000006ff */
[----:B------:R-:W-:Y:S01]  /*8420*/  @P2 IMAD R12, R13, R20, R8 ;  /* 0x000000140d0c2224 */ /* 0x000fe200078e0208 */
[----:B------:R-:W-:Y:S01]  /*8430*/  LOP3.LUT R5, R22, R33, RZ, 0xc0, !PT ;  /* 0x0000002116057212 */ /* 0x000fe200078ec0ff */
[----:B------:R-:W-:Y:S01]  /*8440*/  IMAD.MOV R10, RZ, RZ, -R6 ;  /* 0x000000ffff0a7224 */ /* 0x000fe200078e0a06 */
[----:B------:R-:W-:Y:S01]  /*8450*/  LOP3.LUT R18, R18, R11, RZ, 0xc0, !PT ;  /* 0x0000000b12127212 */ /* 0x000fe200078ec0ff */
[----:B------:R-:W-:Y:S02]  /*8460*/  IMAD.MOV.U32 R8, RZ, RZ, 0x1 ;  /* 0x00000001ff087424 */ /* 0x000fe400078e00ff */
[----:B------:R-:W-:Y:S02]  /*8470*/  IMAD R9, R9, R6, R5 ;  /* 0x0000000609097224 */ /* 0x000fe400078e0205 */
[----:B--2---:R-:W-:-:S02]  /*8480*/  IMAD R5, R10, R27, R23 ;  /* 0x0000001b0a057224 */ /* 0x004fc400078e0217 */
[----:B---3--:R-:W-:Y:S02]  /*8490*/  IMAD R6, R9, R30, R12 ;  /* 0x0000001e09067224 */ /* 0x008fe400078e020c */
[----:B------:R-:W-:Y:S01]  /*84a0*/  IMAD R9, R5, R24, R18 ;  /* 0x0000001805097224 */ /* 0x000fe200078e0212 */
[----:B------:R-:W-:Y:S01]  /*84b0*/  PRMT R5, R8, 0x7610, R5 ;  /* 0x0000761008057816 */ /* 0x000fe20000000005 */
[----:B------:R-:W-:-:S03]  /*84c0*/  IMAD.MOV.U32 R16, RZ, RZ, R21 ;  /* 0x000000ffff107224 */ /* 0x000fc600078e0015 */
[----:B------:R-:W-:Y:S02]  /*84d0*/  SEL R17, R9, R6, !P2 ;  /* 0x0000000609117207 */ /* 0x000fe40005000000 */
[----:B------:R-:W-:-:S07]  /*84e0*/  SEL R6, R6, R9, !P2 ;  /* 0x0000000906067207 */ /* 0x000fce0005000000 */
.L_x_173:
[----:B------:R-:W-:-:S08]  /*84f0*/  NOP ;  /* 0x0000000000007918 */ /* 0x000fd00000000000 */
[----:B------:R-:W0:-:S00]  /*8500*/  USETMAXREG.DEALLOC.CTAPOOL 0x28 ;  /* 0x00000028000079c8 */ /* 0x000e0000080e0500 */
[----:B0-----:R-:W-:-:S13]  /*8510*/  ISETP.NE.AND P0, PT, R7, RZ, PT ;  /* 0x000000ff0700720c */ /* 0x001fda0003f05270 */
[----:B------:R-:W-:Y:S05]  /*8520*/  @P0 EXIT ;  /* 0x000000000000094d */ /* 0x000fea0003800000 */
[----:B------:R-:W-:Y:S01]  /*8530*/  LOP3.LUT P0, RZ, R5, 0xff, RZ, 0xc0, !PT ;  /* 0x000000ff05ff7812 */ /* 0x000fe2000780c0ff */
[----:B------:R-:W-:Y:S02]  /*8540*/  IMAD.MOV.U32 R5, RZ, RZ, 0x1 ;  /* 0x00000001ff057424 */ /* 0x000fe400078e00ff */
[----:B------:R-:W-:-:S10]  /*8550*/  IMAD.MOV.U32 R12, RZ, RZ, RZ ;  /* 0x000000ffff0c7224 */ /* 0x000fd400078e00ff */
[----:B------:R-:W-:Y:S05]  /*8560*/  @!P0 BRA `(.L_x_176) ;  /* 0x0000000c00748947 */ /* 0x000fea0003800000 */
[----:B------:R-:W0:Y:S01]  /*8570*/  LDC R5, c[0x0][0x28c] ;  /* 0x0000a300ff057b82 */ /* 0x000e220000000800 */
[----:B------:R-:W-:Y:S01]  /*8580*/  UMOV UR14, 0x1 ;  /* 0x00000001000e7882 */ /* 0x000fe20000000000 */
[----:B------:R-:W-:Y:S01]  /*8590*/  ULDC UR9, c[0x0][0xc] ;  /* 0x0000030000097ab9 */ /* 0x000fe20000000800 */
[----:B------:R-:W-:Y:S01]  /*85a0*/  ULDC UR12, c[0x0][0x10] ;  /* 0x00000400000c7ab9 */ /* 0x000fe20000000800 */
[----:B------:R-:W-:Y:S01]  /*85b0*/  ULDC UR5, c[0x0][0x658] ;  /* 0x0001960000057ab9 */ /* 0x000fe20000000800 */
[----:B------:R-:W-:Y:S01]  /*85c0*/  UMOV UR7, 0xffffffff ;  /* 0xffffffff00077882 */ /* 0x000fe20000000000 */
[----:B------:R-:W-:Y:S01]  /*85d0*/  BSSY B0, `(.L_x_176) ;  /* 0x00000d6000007945 */ /* 0x000fe20003800000 */
[----:B------:R-:W-:Y:S01]  /*85e0*/  USHF.L.U32 UR7, UR7, UR5, URZ ;  /* 0x0000000507077299 */ /* 0x000fe2000800063f */
[----:B------:R-:W1:Y:S01]  /*85f0*/  S2UR UR8, SR_CgaCtaId ;  /* 0x00000000000879c3 */ /* 0x000e620000008800 */
[----:B------:R-:W-:Y:S01]  /*8600*/  USHF.L.U32 UR5, UR14, UR5, URZ ;  /* 0x000000050e057299 */ /* 0x000fe2000800063f */
[----:B------:R-:W-:Y:S01]  /*8610*/  IMAD.MOV.U32 R14, RZ, RZ, 0x1 ;  /* 0x00000001ff0e7424 */ /* 0x000fe200078e00ff */
[----:B------:R-:W-:Y:S01]  /*8620*/  LOP3.LUT R15, R4, 0x2, RZ, 0xfc, !PT ;  /* 0x00000002040f7812 */ /* 0x000fe200078efcff */
[----:B------:R-:W-:Y:S01]  /*8630*/  IMAD.MOV.U32 R12, RZ, RZ, RZ ;  /* 0x000000ffff0c7224 */ /* 0x000fe200078e00ff */
[----:B------:R-:W-:Y:S01]  /*8640*/  ULDC UR4, c[0x0][0x600] ;  /* 0x0001800000047ab9 */ /* 0x000fe20000000800 */
[----:B------:R-:W-:Y:S01]  /*8650*/  UMOV UR15, 0x5 ;  /* 0x00000005000f7882 */ /* 0x000fe20000000000 */
[----:B------:R-:W-:-:S02]  /*8660*/  UIADD3 UR4, UR4, -0x1, URZ ;  /* 0xffffffff04047890 */ /* 0x000fc4000fffe03f */
[----:B------:R-:W-:Y:S01]  /*8670*/  ULOP3.LUT UR7, URZ, UR7, URZ, 0x33, !UPT ;  /* 0x000000073f077292 */ /* 0x000fe2000f8e333f */
[----:B------:R-:W-:Y:S01]  /*8680*/  ULDC.64 UR30, c[0x0][0x198] ;  /* 0x00006600001e7ab9 */ /* 0x000fe20000000a00 */
[----:B0-----:R-:W-:-:S05]  /*8690*/  VIADD R5, R5, 0x3f ;  /* 0x0000003f05057836 */ /* 0x001fca0000000000 */
[----:B------:R-:W-:Y:S01]  /*86a0*/  SHF.R.S32.HI R8, RZ, 0x1f, R5 ;  /* 0x0000001fff087819 */ /* 0x000fe20000011405 */
[----:B-1----:R-:W-:-:S03]  /*86b0*/  ULOP3.LUT UR10, UR8, 0x1, URZ, 0xc0, !UPT ;  /* 0x00000001080a7892 */ /* 0x002fc6000f8ec03f */
[----:B------:R-:W-:Y:S01]  /*86c0*/  LEA.HI R8, R8, R5, RZ, 0x6 ;  /* 0x0000000508087211 */ /* 0x000fe200078f30ff */
[----:B------:R-:W-:Y:S01]  /*86d0*/  USHF.R.U32.HI UR28, URZ, 0x1, UR8 ;  /* 0x000000013f1c7899 */ /* 0x000fe20008011608 */
[----:B------:R-:W-:Y:S01]  /*86e0*/  IMAD.MOV.U32 R5, RZ, RZ, 0x1 ;  /* 0x00000001ff057424 */ /* 0x000fe200078e00ff */
[----:B------:R-:W-:Y:S01]  /*86f0*/  USHF.L.U32 UR6, UR8, 0x6, URZ ;  /* 0x0000000608067899 */ /* 0x000fe2000800063f */
[----:B------:R-:W-:Y:S01]  /*8700*/  SHF.R.S32.HI R11, RZ, 0x6, R8 ;  /* 0x00000006ff0b7819 */ /* 0x000fe20000011408 */
[----:B------:R-:W-:Y:S02]  /*8710*/  USHF.L.U32 UR27, UR8, 0xc, URZ ;  /* 0x0000000c081b7899 */ /* 0x000fe4000800063f */
[----:B------:R-:W-:Y:S02]  /*8720*/  ULOP3.LUT UR8, UR8, 0xfffffffe, URZ, 0xc0, !UPT ;  /* 0xfffffffe08087892 */ /* 0x000fe4000f8ec03f */
[----:B------:R-:W-:Y:S01]  /*8730*/  UISETP.GT.U32.AND UP0, UPT, UR10, 0xffff, UPT ;  /* 0x0000ffff0a00788c */ /* 0x000fe2000bf04070 */
[----:B------:R-:W-:Y:S01]  /*8740*/  VIADD R10, R11, 0x1 ;  /* 0x000000010b0a7836 */ /* 0x000fe20000000000 */
[----:B------:R-:W-:-:S02]  /*8750*/  USHF.L.U32 UR13, UR14, UR8, URZ ;  /* 0x000000080e0d7299 */ /* 0x000fc4000800063f */
[----:B------:R-:W-:Y:S02]  /*8760*/  ULOP3.LUT UR11, UR8, 0x1, URZ, 0xfc, !UPT ;  /* 0x00000001080b7892 */ /* 0x000fe4000f8efc3f */
[----:B------:R-:W-:Y:S02]  /*8770*/  UIMAD.WIDE.U32 UR8, UR9, UR12, URZ ;  /* 0x0000000c090872a5 */ /* 0x000fe4000f8e003f */
[----:B------:R-:W-:Y:S01]  /*8780*/  USEL UR10, UR10, 0xffff, !UP0 ;  /* 0x0000ffff0a0a7887 */ /* 0x000fe2000c000000 */
[----:B------:R-:W-:Y:S01]  /*8790*/  ULDC UR12, c[0x0][0x14] ;  /* 0x00000500000c7ab9 */ /* 0x000fe20000000800 */
[----:B------:R-:W-:Y:S02]  /*87a0*/  USHF.L.U32 UR11, UR14, UR11, URZ ;  /* 0x0000000b0e0b7299 */ /* 0x000fe4000800063f */
[----:B------:R-:W-:Y:S02]  /*87b0*/  UIMAD.WIDE.U32 UR24, UR8, UR12, URZ ;  /* 0x0000000c081872a5 */ /* 0x000fe4000f8e003f */
[----:B------:R-:W-:-:S02]  /*87c0*/  UIMAD UR14, UR9, UR12, URZ ;  /* 0x0000000c090e72a4 */ /* 0x000fc4000f8e023f */
[----:B------:R-:W-:Y:S02]  /*87d0*/  ULOP3.LUT UR10, UR10, 0xffff, URZ, 0xc0, !UPT ;  /* 0x0000ffff0a0a7892 */ /* 0x000fe4000f8ec03f */
[----:B------:R-:W-:Y:S02]  /*87e0*/  ULOP3.LUT UR6, UR6, 0x40, URZ, 0xc0, !UPT ;  /* 0x0000004006067892 */ /* 0x000fe4000f8ec03f */
[----:B------:R-:W-:Y:S02]  /*87f0*/  ULOP3.LUT UR13, UR13, UR11, URZ, 0xfc, !UPT ;  /* 0x0000000b0d0d7292 */ /* 0x000fe4000f8efc3f */
[----:B------:R-:W-:Y:S02]  /*8800*/  UIADD3 UR14, UR25, UR14, URZ ;  /* 0x0000000e190e7290 */ /* 0x000fe4000fffe03f */
[----:B------:R-:W-:-:S12]  /*8810*/  USHF.L.U32 UR15, UR15, UR10, URZ ;  /* 0x0000000a0f0f7299 */ /* 0x000fd8000800063f */
.L_x_187:
[----:B------:R-:W-:-:S03]  /*8820*/  UMOV UR8, 0xffffffff ;  /* 0xffffffff00087882 */ /* 0x000fc60000000000 */
[----:B------:R-:W-:Y:S05]  /*8830*/  BRA.DIV UR8, `(.L_x_177) ;  /* 0x0000001608187947 */ /* 0x000fea000b800000 */
[----:B------:R-:W-:-:S13]  /*8840*/  ELECT P0, URZ, PT ;  /* 0x00000000003f782f */ /* 0x000fda0003800000 */
.L_x_208:
[----:B------:R-:W0:Y:S01]  /*8850*/  LDC R7, c[0x0][0x28c] ;  /* 0x0000a300ff077b82 */ /* 0x000e220000000800 */
[----:B------:R-:W-:Y:S01]  /*8860*/  BSSY B1, `(.L_x_178) ;  /* 0x000003b000017945 */ /* 0x000fe20003800000 */
[----:B0-----:R-:W-:-:S13]  /*8870*/  ISETP.LT.OR P0, PT, R7, 0x1, !P0 ;  /* 0x000000010700780c */ /* 0x001fda0004701670 */
[----:B------:R-:W-:Y:S05]  /*8880*/  @P0 BRA `(.L_x_179) ;  /* 0x0000000000e00947 */ /* 0x000fea0003800000 */
[----:B------:R-:W-:Y:S01]  /*8890*/  LEA R9, R6, UR28, 0x1 ;  /* 0x0000001c06097c11 */ /* 0x000fe2000f8e08ff */
[----:B------:R-:W-:Y:S01]  /*88a0*/  IMAD.MOV.U32 R20, RZ, RZ, RZ ;  /* 0x000000ffff147224 */ /* 0x000fe200078e00ff */
[----:B------:R-:W-:Y:S01]  /*88b0*/  LEA R17, R17, UR6, 0x7 ;  /* 0x0000000611117c11 */ /* 0x000fe2000f8e38ff */
[----:B------:R-:W-:Y:S02]  /*88c0*/  IMAD.MOV.U32 R6, RZ, RZ, R10 ;  /* 0x000000ffff067224 */ /* 0x000fe400078e000a */
[----:B------:R-:W-:Y:S02]  /*88d0*/  IMAD.MOV.U32 R7, RZ, RZ, R5 ;  /* 0x000000ffff077224 */ /* 0x000fe400078e0005 */
[----:B------:R-:W-:Y:S02]  /*88e0*/  IMAD.MOV.U32 R8, RZ, RZ, R12 ;  /* 0x000000ffff087224 */ /* 0x000fe400078e000c */
[----:B------:R-:W-:-:S07]  /*88f0*/  IMAD.SHL.U32 R19, R9, 0x40, RZ ;  /* 0x0000004009137824 */ /* 0x000fce00078e00ff */
.L_x_182:
[----:B------:R-:W0:Y:S01]  /*8900*/  S2R R18, SR_CgaCtaId ;  /* 0x0000000000127919 */ /* 0x000e220000008800 */
[----:B------:R-:W-:Y:S02]  /*8910*/  MOV R9, 0x400 ;  /* 0x0000040000097802 */ /* 0x000fe40000000f00 */
[----:B------:R-:W-:-:S13]  /*8920*/  LOP3.LUT P1, RZ, R0, 0x7f, RZ, 0xc0, !PT ;  /* 0x0000007f00ff7812 */ /* 0x000fda000782c0ff */
[----:B------:R-:W1:Y:S01]  /*8930*/  @!P1 LDC R13, c[0x0][0x500] ;  /* 0x00014000ff0d9b82 */ /* 0x000e620000000800 */
[----:B0-----:R-:W-:Y:S02]  /*8940*/  LEA R21, R18, R9, 0x18 ;  /* 0x0000000912157211 */ /* 0x001fe400078ec0ff */
[----:B------:R-:W-:-:S03]  /*8950*/  SHF.L.U32 R9, R7, 0x1f, RZ ;  /* 0x0000001f07097819 */ /* 0x000fc600000006ff */
[----:B------:R-:W-:-:S04]  /*8960*/  IMAD R18, R8, 0x8, R21 ;  /* 0x0000000808127824 */ /* 0x000fc800078e0215 */
[----:B------:R-:W0:Y:S02]  /*8970*/  SYNCS.PHASECHK.TRANS64.TRYWAIT P0, [R18+URZ+0x70], R9 ;  /* 0x00007009120075a7 */ /* 0x000e24000800017f */
[----:B01----:R-:W-:Y:S05]  /*8980*/  @!P0 BRA `(.L_x_180) ;  /* 0x0000001000e48947 */ /* 0x003fea0003800000 */
.L_x_209:
[----:B0-----:R-:W-:Y:S01]  /*8990*/  PRMT R9, R15, 0x9910, RZ ;  /* 0x000099100f097816 */ /* 0x001fe200000000ff */
[----:B------:R0:W-:Y:S03]  /*89a0*/  @!P1 SYNCS.ARRIVE.TRANS64 RZ, [R18+URZ], R13 ;  /* 0x0000000d12ff99a7 */ /* 0x0001e6000800003f */
[----:B------:R-:W-:-:S13]  /*89b0*/  ISETP.NE.AND P0, PT, R9, 0x2, PT ;  /* 0x000000020900780c */ /* 0x000fda0003f05270 */
[----:B0-----:R-:W-:Y:S05]  /*89c0*/  @P0 BRA `(.L_x_181) ;  /* 0x0000000000040947 */ /* 0x001fea0003800000 */
[----:B------:R-:W-:Y:S01]  /*89d0*/  BPT.TRAP 0x1 ;  /* 0x000000040000795c */ /* 0x000fe20000300000 */
.L_x_181:
[----:B------:R-:W-:Y:S01]  /*89e0*/  R2UR UR8, R8 ;  /* 0x00000000080872ca */ /* 0x000fe200000e0000 */
[----:B------:R-:W-:Y:S01]  /*89f0*/  VIADD R6, R6, 0xffffffff ;  /* 0xffffffff06067836 */ /* 0x000fe20000000000 */
[----:B------:R-:W-:Y:S01]  /*8a00*/  R2UR UR22, R21 ;  /* 0x00000000151672ca */ /* 0x000fe200000e0000 */
[----:B------:R-:W-:Y:S01]  /*8a10*/  UIADD3 UR16, UP0, UR30, 0xf0, URZ ;  /* 0x000000f01e107890 */ /* 0x000fe2000ff1e03f */
[----:B------:R-:W-:Y:S01]  /*8a20*/  R2UR UR23, R19 ;  /* 0x00000000131772ca */ /* 0x000fe200000e0000 */
[----:B------:R-:W-:Y:S01]  /*8a30*/  UIADD3 UR32, UP1, UR30, 0x1f0, URZ ;  /* 0x000001f01e207890 */ /* 0x000fe2000ff3e03f */
[----:B------:R-:W-:Y:S01]  /*8a40*/  R2UR UR9, R18 ;  /* 0x00000000120972ca */ /* 0x000fe200000e0000 */
[----:B------:R-:W-:Y:S01]  /*8a50*/  UIADD3.X UR17, URZ, UR31, URZ, UP0, !UPT ;  /* 0x0000001f3f117290 */ /* 0x000fe200087fe43f */
[----:B------:R-:W-:Y:S01]  /*8a60*/  R2UR UR10, R20 ;  /* 0x00000000140a72ca */ /* 0x000fe200000e0000 */
[----:B------:R-:W-:Y:S01]  /*8a70*/  UPRMT UR20, URZ, 0x5410, UR15 ;  /* 0x000054103f147896 */ /* 0x000fe2000800000f */
[----:B------:R-:W-:Y:S01]  /*8a80*/  R2UR UR12, R16 ;  /* 0x00000000100c72ca */ /* 0x000fe200000e0000 */
[----:B------:R-:W-:Y:S01]  /*8a90*/  VIADD R8, R8, 0x1 ;  /* 0x0000000108087836 */ /* 0x000fe20000000000 */
[----:B------:R-:W-:Y:S01]  /*8aa0*/  R2UR UR26, R17 ;  /* 0x00000000111a72ca */ /* 0x000fe200000e0000 */
[----:B------:R-:W-:Y:S01]  /*8ab0*/  USHF.L.U32 UR8, UR8, 0xd, URZ ;  /* 0x0000000d08087899 */ /* 0x000fe2000800063f */
[----:B------:R-:W-:Y:S01]  /*8ac0*/  ISETP.GT.AND P1, PT, R6, 0x1, PT ;  /* 0x000000010600780c */ /* 0x000fe20003f24270 */
[----:B------:R-:W-:Y:S01]  /*8ad0*/  UPRMT UR29, URZ, 0x5410, UR13 ;  /* 0x000054103f1d7896 */ /* 0x000fe2000800000d */
[----:B------:R-:W-:Y:S01]  /*8ae0*/  ISETP.NE.AND P0, PT, R8, 0xe, PT ;  /* 0x0000000e0800780c */ /* 0x000fe20003f05270 */
[----:B------:R-:W-:Y:S01]  /*8af0*/  ULEA UR11, UR28, UR8, 0xc ;  /* 0x000000081c0b7291 */ /* 0x000fe2000f8e603f */
[----:B------:R-:W-:Y:S01]  /*8b00*/  VIADD R20, R20, 0x40 ;  /* 0x0000004014147836 */ /* 0x000fe20000000000 */
[----:B------:R-:W-:Y:S01]  /*8b10*/  ULOP3.LUT UR8, UR8, 0x1000, UR27, 0xf8, !UPT ;  /* 0x0000100008087892 */ /* 0x000fe2000f8ef81b */
[----:B------:R-:W-:Y:S01]  /*8b20*/  SEL R18, RZ, 0x1, P0 ;  /* 0x00000001ff127807 */ /* 0x000fe20000000000 */
[----:B------:R-:W-:Y:S01]  /*8b30*/  UIADD3 UR21, UR22, 0x200, UR11 ;  /* 0x0000020016157890 */ /* 0x000fe2000fffe00b */
[----:B------:R-:W-:Y:S01]  /*8b40*/  SEL R8, R8, RZ, P0 ;  /* 0x000000ff08087207 */ /* 0x000fe20000000000 */
[----:B------:R-:W-:Y:S01]  /*8b50*/  UIADD3 UR22, UR22, 0x1c200, UR8 ;  /* 0x0001c20016167890 */ /* 0x000fe2000fffe008 */
[----:B------:R-:W-:Y:S01]  /*8b60*/  LOP3.LUT R7, R7, R18, RZ, 0x3c, !PT ;  /* 0x0000001207077212 */ /* 0x000fe200078e3cff */
[----:B------:R-:W-:Y:S01]  /*8b70*/  UIADD3.X UR33, URZ, UR31, URZ, UP1, !UPT ;  /* 0x0000001f3f217290 */ /* 0x000fe20008ffe43f */
[----:B------:R-:W-:Y:S01]  /*8b80*/  UMOV UR18, 0x0 ;  /* 0x0000000000127882 */ /* 0x000fe20000000000 */
[----:B------:R-:W-:Y:S01]  /*8b90*/  UMOV UR19, 0x10000000 ;  /* 0x1000000000137882 */ /* 0x000fe20000000000 */
[----:B------:R-:W-:Y:S01]  /*8ba0*/  UMOV UR11, UR23 ;  /* 0x00000017000b7c82 */ /* 0x000fe20008000000 */
[----:B------:R-:W-:-:S02]  /*8bb0*/  UMOV UR8, UR21 ;  /* 0x0000001500087c82 */ /* 0x000fc40008000000 */
[----:B------:R0:W-:Y:S02]  /*8bc0*/  UTMALDG.3D.MULTICAST [UR8], [UR16], UR20, desc[UR18] ;  /* 0x00001208100073b4 */ /* 0x0001e40008011814 */
[----:B0-----:R-:W-:Y:S01]  /*8bd0*/  UMOV UR8, UR22 ;  /* 0x0000001600087c82 */ /* 0x001fe20008000000 */
[----:B------:R-:W-:Y:S02]  /*8be0*/  UMOV UR11, UR26 ;  /* 0x0000001a000b7c82 */ /* 0x000fe40008000000 */
[----:B------:R0:W-:Y:S02]  /*8bf0*/  UTMALDG.3D.MULTICAST [UR8], [UR32], UR29, desc[UR18] ;  /* 0x00001208200073b4 */ /* 0x0001e4000801181d */
[----:B0-----:R-:W-:Y:S05]  /*8c00*/  @P1 BRA `(.L_x_182) ;  /* 0xfffffffc003c1947 */ /* 0x001fea000383ffff */
.L_x_179:
[----:B------:R-:W-:Y:S05]  /*8c10*/  BSYNC B1 ;  /* 0x0000000000017941 */ /* 0x000fea0003800000 */
.L_x_178:
[----:B------:R-:W-:Y:S01]  /*8c20*/  LOP3.LUT P1, RZ, R14, 0xff, RZ, 0xc0, !PT ;  /* 0x000000ff0eff7812 */ /* 0x000fe2000782c0ff */
[C---:B------:R-:W-:Y:S01]  /*8c30*/  IMAD.IADD R9, R11.reuse, 0x1, R12 ;  /* 0x000000010b097824 */ /* 0x040fe200078e020c */
[----:B------:R-:W-:Y:S01]  /*8c40*/  ULDC.64 UR8, c[0x0][0x650] ;  /* 0x0001940000087ab9 */ /* 0x000fe20000000a00 */
[----:B------:R-:W-:Y:S01]  /*8c50*/  ISETP.GE.U32.AND P3, PT, R11, 0xe, PT ;  /* 0x0000000e0b00780c */ /* 0x000fe20003f66070 */
[----:B------:R-:W-:Y:S01]  /*8c60*/  BSSY B1, `(.L_x_183) ;  /* 0x000006a000017945 */ /* 0x000fe20003800000 */
[----:B------:R-:W-:Y:S01]  /*8c70*/  IMAD.MOV.U32 R17, RZ, RZ, -0x1 ;  /* 0xffffffffff117424 */ /* 0x000fe200078e00ff */
[----:B------:R-:W-:Y:S01]  /*8c80*/  ISETP.GT.U32.AND P0, PT, R9, 0xd, PT ;  /* 0x0000000d0900780c */ /* 0x000fe20003f04070 */
[----:B------:R-:W-:Y:S01]  /*8c90*/  IMAD.MOV.U32 R16, RZ, RZ, -0x1 ;  /* 0xffffffffff107424 */ /* 0x000fe200078e00ff */
[----:B------:R-:W-:Y:S02]  /*8ca0*/  SHF.R.U32.HI R6, RZ, 0x1, R9 ;  /* 0x00000001ff067819 */ /* 0x000fe40000011609 */
[----:B------:R-:W-:-:S02]  /*8cb0*/  ISETP.LT.U32.AND P0, PT, R11, 0xe, P0 ;  /* 0x0000000e0b00780c */ /* 0x000fc40000701070 */
[----:B------:R-:W-:Y:S01]  /*8cc0*/  PRMT R14, RZ, 0x7610, R14 ;  /* 0x00007610ff0e7816 */ /* 0x000fe2000000000e */
[----:B------:R-:W0:Y:S01]  /*8cd0*/  @P1 S2R R8, SR_CgaCtaId ;  /* 0x0000000000081919 */ /* 0x000e220000008800 */
[----:B------:R-:W-:-:S04]  /*8ce0*/  @P1 MOV R7, 0x400 ;  /* 0x0000040000071802 */ /* 0x000fc80000000f00 */
[----:B0-----:R-:W-:Y:S01]  /*8cf0*/  @P1 LEA R8, R8, R7, 0x18 ;  /* 0x0000000708081211 */ /* 0x001fe200078ec0ff */
[----:B------:R-:W-:Y:S01]  /*8d00*/  IMAD.WIDE.U32 R6, R6, -0x6db6db6d, RZ ;  /* 0x9249249306067825 */ /* 0x000fe200078e00ff */
[----:B------:R-:W-:Y:S02]  /*8d10*/  SEL R6, RZ, 0x1, !P0 ;  /* 0x00000001ff067807 */ /* 0x000fe40004000000 */
[----:B------:R0:W-:Y:S01]  /*8d20*/  @P1 SYNCS.ARRIVE.TRANS64.A1T0 RZ, [R8+URZ+0xf8], RZ ;  /* 0x0000f8ff08ff19a7 */ /* 0x0001e2000810003f */
[----:B------:R-:W-:Y:S02]  /*8d30*/  IADD3 R2, P1, R2, UR24, RZ ;  /* 0x0000001802027c10 */ /* 0x000fe4000ff3e0ff */
[----:B------:R-:W-:Y:S01]  /*8d40*/  LOP3.LUT R5, R5, R6, RZ, 0x3c, !PT ;  /* 0x0000000605057212 */ /* 0x000fe200078e3cff */
[----:B------:R-:W-:Y:S01]  /*8d50*/  IMAD.MOV.U32 R6, RZ, RZ, -0x1 ;  /* 0xffffffffff067424 */ /* 0x000fe200078e00ff */
[----:B------:R-:W-:Y:S02]  /*8d60*/  IADD3.X R3, R3, UR14, RZ, P1, !PT ;  /* 0x0000000e03037c10 */ /* 0x000fe40008ffe4ff */
[----:B------:R-:W-:-:S02]  /*8d70*/  ISETP.GE.U32.AND P0, PT, R2, UR8, PT ;  /* 0x0000000802007c0c */ /* 0x000fc4000bf06070 */
[----:B0-----:R-:W-:Y:S02]  /*8d80*/  SHF.R.U32.HI R8, RZ, 0x2, R7 ;  /* 0x00000002ff087819 */ /* 0x001fe40000011607 */
[----:B------:R-:W-:Y:S02]  /*8d90*/  ISETP.GE.U32.AND.EX P0, PT, R3, UR9, PT, P0 ;  /* 0x0000000903007c0c */ /* 0x000fe4000bf06100 */
[----:B------:R-:W-:Y:S01]  /*8da0*/  @P3 LOP3.LUT R5, R5, 0x1, R8, 0x78, !PT ;  /* 0x0000000105053812 */ /* 0x000fe200078e7808 */
[----:B------:R-:W-:Y:S01]  /*8db0*/  IMAD R12, R8, -0xe, R9 ;  /* 0xfffffff2080c7824 */ /* 0x000fe200078e0209 */
[----:B------:R-:W-:-:S09]  /*8dc0*/  PRMT R7, RZ, 0x7610, R7 ;  /* 0x00007610ff077816 */ /* 0x000fd20000000007 */
[----:B------:R-:W-:Y:S05]  /*8dd0*/  @P0 BRA `(.L_x_184) ;  /* 0x0000000400480947 */ /* 0x000fea0003800000 */
[----:B------:R-:W0:Y:S01]  /*8de0*/  S2R R17, SR_CTAID.X ;  /* 0x0000000000117919 */ /* 0x000e220000002500 */
[----:B------:R-:W-:Y:S01]  /*8df0*/  ULDC.64 UR8, c[0x0][0x628] ;  /* 0x00018a0000087ab9 */ /* 0x000fe20000000a00 */
[----:B------:R-:W1:Y:S01]  /*8e00*/  LDC R18, c[0x0][0x144] ;  /* 0x00005100ff127b82 */ /* 0x000e620000000800 */
[----:B------:R-:W-:Y:S01]  /*8e10*/  ISETP.NE.U32.AND P0, PT, RZ, UR8, PT ;  /* 0x00000008ff007c0c */ /* 0x000fe2000bf05070 */
[----:B------:R-:W2:Y:S01]  /*8e20*/  S2R R13, SR_CTAID.Y ;  /* 0x00000000000d7919 */ /* 0x000ea20000002600 */
[----:B------:R-:W-:Y:S01]  /*8e30*/  ULDC UR10, c[0x0][0x150] ;  /* 0x00005400000a7ab9 */ /* 0x000fe20000000800 */
[----:B------:R-:W-:Y:S01]  /*8e40*/  ULDC UR11, c[0x0][0x630] ;  /* 0x00018c00000b7ab9 */ /* 0x000fe20000000800 */
[----:B------:R-:W-:Y:S01]  /*8e50*/  ISETP.NE.AND.EX P0, PT, RZ, UR9, PT, P0 ;  /* 0x00000009ff007c0c */ /* 0x000fe2000bf05300 */
[----:B------:R-:W-:Y:S01]  /*8e60*/  IMAD.MOV.U32 R6, RZ, RZ, R2 ;  /* 0x000000ffff067224 */ /* 0x000fe200078e0002 */
[----:B0-----:R-:W-:-:S05]  /*8e70*/  I2FP.F32.U32 R7, R17 ;  /* 0x0000001100077245 */ /* 0x001fca0000201000 */
[----:B------:R-:W-:Y:S01]  /*8e80*/  FMUL R20, R7, UR10 ;  /* 0x0000000a07147c20 */ /* 0x000fe20008400000 */
[----:B------:R-:W-:-:S05]  /*8e90*/  IMAD.MOV.U32 R7, RZ, RZ, R3 ;  /* 0x000000ffff077224 */ /* 0x000fca00078e0003 */
[----:B--2---:R-:W-:Y:S05]  /*8ea0*/  @!P0 BRA `(.L_x_185) ;  /* 0x0000000000288947 */ /* 0x004fea0003800000 */
[----:B------:R-:W-:Y:S02]  /*8eb0*/  ULDC UR10, c[0x0][0x634] ;  /* 0x00018d00000a7ab9 */ /* 0x000fe40000000800 */
[----:B------:R-:W-:-:S05]  /*8ec0*/  IADD3 R7, P0, R2, UR10, RZ ;  /* 0x0000000a02077c10 */ /* 0x000fca000ff1e0ff */
[----:B------:R-:W-:-:S04]  /*8ed0*/  IMAD.X R19, RZ, RZ, R3, P0 ;  /* 0x000000ffff137224 */ /* 0x000fc800000e0603 */
[----:B------:R-:W-:-:S04]  /*8ee0*/  IMAD.WIDE.U32 R8, R19, UR8, RZ ;  /* 0x0000000813087c25 */ /* 0x000fc8000f8e00ff */
[----:B------:R-:W-:-:S04]  /*8ef0*/  IMAD.WIDE.U32 R8, P0, R7, UR9, R8 ;  /* 0x0000000907087c25 */ /* 0x000fc8000f800008 */
[----:B------:R-:W-:-:S04]  /*8f00*/  IMAD.WIDE.U32 R6, R7, UR8, RZ ;  /* 0x0000000807067c25 */ /* 0x000fc8000f8e00ff */
[----:B------:R-:W-:Y:S01]  /*8f10*/  IMAD.MOV.U32 R6, RZ, RZ, R9 ;  /* 0x000000ffff067224 */ /* 0x000fe200078e0009 */
[----:B------:R-:W-:Y:S01]  /*8f20*/  IADD3 RZ, P1, R7, R8, RZ ;  /* 0x0000000807ff7210 */ /* 0x000fe20007f3e0ff */
[----:B------:R-:W-:-:S04]  /*8f30*/  IMAD.X R7, RZ, RZ, RZ, P0 ;  /* 0x000000ffff077224 */ /* 0x000fc800000e06ff */
[----:B------:R-:W-:-:S08]  /*8f40*/  IMAD.WIDE.U32.X R6, R19, UR9, R6, P1 ;  /* 0x0000000913067c25 */ /* 0x000fd000088e0406 */
.L_x_185:
[--C-:B------:R-:W-:Y:S01]  /*8f50*/  SHF.R.U64 R16, R6, UR11, R7.reuse ;  /* 0x0000000b06107c19 */ /* 0x100fe20008001207 */
[----:B------:R-:W0:Y:S01]  /*8f60*/  F2I.U32.TRUNC.NTZ R20, R20 ;  /* 0x0000001400147305 */ /* 0x000e22000020f000 */
[----:B------:R-:W-:Y:S01]  /*8f70*/  SHF.R.U32.HI R6, RZ, UR11, R7 ;  /* 0x0000000bff067c19 */ /* 0x000fe20008011607 */
[----:B------:R-:W-:Y:S01]  /*8f80*/  ULDC.64 UR8, c[0x0][0x620] ;  /* 0x0001880000087ab9 */ /* 0x000fe20000000a00 */
[----:B------:R-:W-:Y:S01]  /*8f90*/  IADD3 R9, P0, RZ, -R16, RZ ;  /* 0x80000010ff097210 */ /* 0x000fe20007f1e0ff */
[----:B------:R-:W-:-:S04]  /*8fa0*/  ULDC.64 UR10, c[0x0][0x640] ;  /* 0x00019000000a7ab9 */ /* 0x000fc80000000a00 */
[----:B------:R-:W-:Y:S01]  /*8fb0*/  IMAD.X R6, RZ, RZ, ~R6, P0 ;  /* 0x000000ffff067224 */ /* 0x000fe200000e0e06 */
[----:B------:R-:W-:-:S03]  /*8fc0*/  ISETP.NE.U32.AND P0, PT, RZ, UR10, PT ;  /* 0x0000000aff007c0c */ /* 0x000fc6000bf05070 */
[----:B------:R-:W-:Y:S01]  /*8fd0*/  IMAD R8, R6, UR8, RZ ;  /* 0x0000000806087c24 */ /* 0x000fe2000f8e02ff */
[----:B------:R-:W-:Y:S01]  /*8fe0*/  ISETP.NE.AND.EX P0, PT, RZ, UR11, PT, P0 ;  /* 0x0000000bff007c0c */ /* 0x000fe2000bf05300 */
[----:B------:R-:W-:Y:S01]  /*8ff0*/  IMAD.WIDE.U32 R6, R9, UR8, R2 ;  /* 0x0000000809067c25 */ /* 0x000fe2000f8e0002 */
[----:B------:R-:W-:-:S03]  /*9000*/  ULDC UR8, c[0x0][0x618] ;  /* 0x0001860000087ab9 */ /* 0x000fc60000000800 */
[----:B------:R-:W-:Y:S01]  /*9010*/  IMAD R9, R9, UR9, R8 ;  /* 0x0000000909097c24 */ /* 0x000fe2000f8e0208 */
[----:B------:R-:W-:Y:S01]  /*9020*/  ULDC UR9, c[0x0][0x154] ;  /* 0x0000550000097ab9 */ /* 0x000fe20000000800 */
[----:B0-----:R-:W-:Y:S02]  /*9030*/  IMAD.MOV R8, RZ, RZ, -R20 ;  /* 0x000000ffff087224 */ /* 0x001fe400078e0a14 */
[----:B------:R-:W-:Y:S01]  /*9040*/  IMAD.IADD R7, R7, 0x1, R9 ;  /* 0x0000000107077824 */ /* 0x000fe200078e0209 */
[----:B------:R-:W0:Y:S01]  /*9050*/  LDC R20, c[0x0][0x148] ;  /* 0x00005200ff147b82 */ /* 0x000e220000000800 */
[----:B-1----:R-:W-:Y:S01]  /*9060*/  IMAD R17, R18, R8, R17 ;  /* 0x0000000812117224 */ /* 0x002fe200078e0211 */
[----:B------:R-:W-:Y:S02]  /*9070*/  I2FP.F32.U32 R8, R13 ;  /* 0x0000000d00087245 */ /* 0x000fe40000201000 */
[--C-:B------:R-:W-:Y:S02]  /*9080*/  SHF.R.U64 R18, R6, UR8, R7.reuse ;  /* 0x0000000806127c19 */ /* 0x100fe40008001207 */
[----:B------:R-:W-:Y:S01]  /*9090*/  SHF.R.U32.HI R7, RZ, UR8, R7 ;  /* 0x00000008ff077c19 */ /* 0x000fe20008011607 */
[----:B------:R-:W-:Y:S01]  /*90a0*/  FMUL R8, R8, UR9 ;  /* 0x0000000908087c20 */ /* 0x000fe20008400000 */
[----:B------:R-:W-:-:S02]  /*90b0*/  ULDC UR8, c[0x0][0x608] ;  /* 0x0001820000087ab9 */ /* 0x000fc40000000800 */
[--C-:B------:R-:W-:Y:S01]  /*90c0*/  SHF.R.U64 R22, R18, UR8, R7.reuse ;  /* 0x0000000812167c19 */ /* 0x100fe20008001207 */
[----:B------:R1:W2:Y:S01]  /*90d0*/  F2I.U32.TRUNC.NTZ R23, R8 ;  /* 0x0000000800177305 */ /* 0x0002a2000020f000 */
[----:B------:R-:W-:Y:S01]  /*90e0*/  SHF.R.U32.HI R7, RZ, UR8, R7 ;  /* 0x00000008ff077c19 */ /* 0x000fe20008011607 */
[----:B------:R-:W-:-:S03]  /*90f0*/  ULDC UR8, c[0x0][0x658] ;  /* 0x0001960000087ab9 */ /* 0x000fc60000000800 */
[--C-:B------:R-:W-:Y:S02]  /*9100*/  SHF.R.U64 R19, R22, UR8, R7.reuse ;  /* 0x0000000816137c19 */ /* 0x100fe40008001207 */
[----:B------:R-:W-:-:S03]  /*9110*/  SHF.R.U32.HI R21, RZ, UR8, R7 ;  /* 0x00000008ff157c19 */ /* 0x000fc60008011607 */
[----:B------:R-:W-:Y:S02]  /*9120*/  IMAD.MOV.U32 R6, RZ, RZ, R19 ;  /* 0x000000ffff067224 */ /* 0x000fe400078e0013 */
[----:B------:R-:W-:Y:S01]  /*9130*/  IMAD.MOV.U32 R7, RZ, RZ, R21 ;  /* 0x000000ffff077224 */ /* 0x000fe200078e0015 */
[----:B-1----:R-:W-:Y:S06]  /*9140*/  @!P0 BRA `(.L_x_186) ;  /* 0x0000000000288947 */ /* 0x002fec0003800000 */
        /* <DEDUP_REMOVED lines=10> */
.L_x_186:
[----:B------:R-:W-:Y:S01]  /*91f0*/  ULDC UR8, c[0x0][0x648] ;  /* 0x0001920000087ab9 */ /* 0x000fe20000000800 */
[----:B--2---:R-:W-:Y:S01]  /*9200*/  IMAD.MOV R23, RZ, RZ, -R23 ;  /* 0x000000ffff177224 */ /* 0x004fe200078e0a17 */
[----:B------:R-:W-:Y:S01]  /*9210*/  SHF.R.U64 R7, R6, UR8, R7 ;  /* 0x0000000806077c19 */ /* 0x000fe20008001207 */
[----:B------:R-:W-:Y:S01]  /*9220*/  ULDC UR8, c[0x0][0x638] ;  /* 0x00018e0000087ab9 */ /* 0x000fe20000000800 */
[----:B------:R-:W-:Y:S01]  /*9230*/  LOP3.LUT R6, R22, UR7, RZ, 0xc0, !PT ;  /* 0x0000000716067c12 */ /* 0x000fe2000f8ec0ff */
[----:B0-----:R-:W-:Y:S01]  /*9240*/  @P2 IMAD R17, R20, R23, R13 ;  /* 0x0000001714112224 */ /* 0x001fe200078e020d */
[----:B------:R-:W-:Y:S01]  /*9250*/  LOP3.LUT R18, R18, UR4, RZ, 0xc0, !PT ;  /* 0x0000000412127c12 */ /* 0x000fe2000f8ec0ff */
[----:B------:R-:W-:Y:S01]  /*9260*/  IMAD.MOV R8, RZ, RZ, -R7 ;  /* 0x000000ffff087224 */ /* 0x000fe200078e0a07 */
[----:B------:R-:W-:Y:S01]  /*9270*/  ULDC UR9, c[0x0][0x610] ;  /* 0x0001840000097ab9 */ /* 0x000fe20000000800 */
[----:B------:R-:W-:Y:S02]  /*9280*/  IMAD R6, R7, UR5, R6 ;  /* 0x0000000507067c24 */ /* 0x000fe4000f8e0206 */
[----:B------:R-:W-:Y:S01]  /*9290*/  IMAD R19, R8, UR8, R19 ;  /* 0x0000000808137c24 */ /* 0x000fe2000f8e0213 */
[----:B------:R-:W-:Y:S01]  /*92a0*/  ULDC UR8, c[0x0][0x600] ;  /* 0x0001800000087ab9 */ /* 0x000fe20000000800 */
[----:B------:R-:W-:-:S02]  /*92b0*/  IMAD R6, R6, UR9, R17 ;  /* 0x0000000906067c24 */ /* 0x000fc4000f8e0211 */
[----:B------:R-:W-:Y:S02]  /*92c0*/  IMAD R19, R19, UR8, R18 ;  /* 0x0000000813137c24 */ /* 0x000fe4000f8e0212 */
[----:B------:R-:W-:-:S03]  /*92d0*/  IMAD.MOV.U32 R7, RZ, RZ, 0x1 ;  /* 0x00000001ff077424 */ /* 0x000fc600078e00ff */
[----:B------:R-:W-:Y:S02]  /*92e0*/  SEL R17, R19, R6, !P2 ;  /* 0x0000000613117207 */ /* 0x000fe40005000000 */
[----:B------:R-:W-:-:S07]  /*92f0*/  SEL R6, R6, R19, !P2 ;  /* 0x0000001306067207 */ /* 0x000fce0005000000 */
.L_x_184:
[----:B------:R-:W-:Y:S05]  /*9300*/  BSYNC B1 ;  /* 0x0000000000017941 */ /* 0x000fea0003800000 */
.L_x_183:
[----:B------:R-:W-:-:S13]  /*9310*/  LOP3.LUT P0, RZ, R7, 0xff, RZ, 0xc0, !PT ;  /* 0x000000ff07ff7812 */ /* 0x000fda000780c0ff */
[----:B------:R-:W-:Y:S05]  /*9320*/  @P0 BRA `(.L_x_187) ;  /* 0xfffffff4003c0947 */ /* 0x000fea000383ffff */
[----:B------:R-:W-:Y:S05]  /*9330*/  BSYNC B0 ;  /* 0x0000000000007941 */ /* 0x000fea0003800000 */
.L_x_176:
[----:B------:R-:W-:-:S03]  /*9340*/  UMOV UR8, 0xffffffff ;  /* 0xffffffff00087882 */ /* 0x000fc60000000000 */
[----:B------:R-:W-:Y:S05]  /*9350*/  BRA.DIV UR8, `(.L_x_188) ;  /* 0x0000000a08847947 */ /* 0x000fea000b800000 */
[----:B------:R-:W-:-:S13]  /*9360*/  ELECT P0, URZ, PT ;  /* 0x00000000003f782f */ /* 0x000fda0003800000 */
.L_x_212:
[----:B------:R-:W-:Y:S04]  /*9370*/  BSSY B0, `(.L_x_189) ;  /* 0x0000085000007945 */ /* 0x000fe80003800000 */
[----:B------:R-:W-:Y:S05]  /*9380*/  @!P0 BRA `(.L_x_190) ;  /* 0x00000008000c8947 */ /* 0x000fea0003800000 */
[----:B------:R-:W-:-:S04]  /*9390*/  LOP3.LUT R4, R4, 0x2, RZ, 0xfc, !PT ;  /* 0x0000000204047812 */ /* 0x000fc800078efcff */
[----:B------:R-:W-:-:S13]  /*93a0*/  ISETP.NE.AND P0, PT, R4, 0x3, PT ;  /* 0x000000030400780c */ /* 0x000fda0003f05270 */
[----:B------:R-:W-:Y:S05]  /*93b0*/  @!P0 BRA `(.L_x_191) ;  /* 0x0000000000048947 */ /* 0x000fea0003800000 */
[----:B------:R-:W-:Y:S01]  /*93c0*/  BPT.TRAP 0x1 ;  /* 0x000000040000795c */ /* 0x000fe20000300000 */
.L_x_191:
[----:B------:R-:W0:Y:S01]  /*93d0*/  S2R R3, SR_CgaCtaId ;  /* 0x0000000000037919 */ /* 0x000e220000008800 */
[----:B------:R-:W-:Y:S02]  /*93e0*/  MOV R0, 0x400 ;  /* 0x0000040000007802 */ /* 0x000fe40000000f00 */
[----:B------:R-:W-:Y:S02]  /*93f0*/  SHF.L.U32 R2, R5, 0x1f, RZ ;  /* 0x0000001f05027819 */ /* 0x000fe400000006ff */
[----:B0-----:R-:W-:-:S05]  /*9400*/  LEA R3, R3, R0, 0x18 ;  /* 0x0000000003037211 */ /* 0x001fca00078ec0ff */
[----:B------:R-:W-:-:S04]  /*9410*/  VIADD R3, R3, 0x70 ;  /* 0x0000007003037836 */ /* 0x000fc80000000000 */
[C---:B------:R-:W-:Y:S02]  /*9420*/  IMAD R7, R12.reuse, 0x8, R3 ;  /* 0x000000080c077824 */ /* 0x040fe400078e0203 */
[----:B------:R-:W-:Y:S02]  /*9430*/  VIADD R12, R12, 0x1 ;  /* 0x000000010c0c7836 */ /* 0x000fe40000000000 */
[----:B------:R-:W0:Y:S03]  /*9440*/  SYNCS.PHASECHK.TRANS64.TRYWAIT P0, [R7+URZ], R2 ;  /* 0x00000002070075a7 */ /* 0x000e26000800017f */
[----:B------:R-:W-:-:S04]  /*9450*/  ISETP.NE.AND P1, PT, R12, 0xe, PT ;  /* 0x0000000e0c00780c */ /* 0x000fc80003f25270 */
[----:B------:R-:W-:Y:S02]  /*9460*/  SEL R0, RZ, 0x1, P1 ;  /* 0x00000001ff007807 */ /* 0x000fe40000800000 */
[----:B------:R-:W-:Y:S02]  /*9470*/  SEL R12, R12, RZ, P1 ;  /* 0x000000ff0c0c7207 */ /* 0x000fe40000800000 */
[----:B------:R-:W-:-:S03]  /*9480*/  LOP3.LUT R5, R5, R0, RZ, 0x3c, !PT ;  /* 0x0000000005057212 */ /* 0x000fc600078e3cff */
[----:B------:R-:W-:Y:S01]  /*9490*/  IMAD R9, R12, 0x8, R3 ;  /* 0x000000080c097824 */ /* 0x000fe200078e0203 */
[----:B------:R-:W-:Y:S01]  /*94a0*/  SHF.L.U32 R4, R5, 0x1f, RZ ;  /* 0x0000001f05047819 */ /* 0x000fe200000006ff */
[----:B0-----:R-:W-:Y:S06]  /*94b0*/  @!P0 BRA `(.L_x_192) ;  /* 0x00000008004c8947 */ /* 0x001fec0003800000 */
.L_x_213:
[----:B------:R-:W1:Y:S01]  /*94c0*/  SYNCS.PHASECHK.TRANS64.TRYWAIT P0, [R9+URZ], R4 ;  /* 0x00000004090075a7 */ /* 0x000e62000800017f */
[----:B------:R-:W-:-:S05]  /*94d0*/  VIADD R0, R12, 0x1 ;  /* 0x000000010c007836 */ /* 0x000fca0000000000 */
[----:B------:R-:W-:-:S04]  /*94e0*/  ISETP.NE.AND P1, PT, R0, 0xe, PT ;  /* 0x0000000e0000780c */ /* 0x000fc80003f25270 */
[----:B0-----:R-:W-:Y:S02]  /*94f0*/  SEL R2, RZ, 0x1, P1 ;  /* 0x00000001ff027807 */ /* 0x001fe40000800000 */
[----:B------:R-:W-:Y:S02]  /*9500*/  SEL R0, R0, RZ, P1 ;  /* 0x000000ff00007207 */ /* 0x000fe40000800000 */
[----:B------:R-:W-:-:S03]  /*9510*/  LOP3.LUT R7, R5, R2, RZ, 0x3c, !PT ;  /* 0x0000000205077212 */ /* 0x000fc600078e3cff */
[----:B------:R-:W-:Y:S01]  /*9520*/  IMAD R6, R0, 0x8, R3 ;  /* 0x0000000800067824 */ /* 0x000fe200078e0203 */
[----:B------:R-:W-:Y:S01]  /*9530*/  SHF.L.U32 R5, R7, 0x1f, RZ ;  /* 0x0000001f07057819 */ /* 0x000fe200000006ff */
[----:B-1----:R-:W-:Y:S06]  /*9540*/  @!P0 BRA `(.L_x_193) ;  /* 0x00000008003c8947 */ /* 0x002fec0003800000 */
.L_x_214:
[----:B------:R-:W1:Y:S01]  /*9550*/  SYNCS.PHASECHK.TRANS64.TRYWAIT P0, [R6+URZ], R5 ;  /* 0x00000005060075a7 */ /* 0x000e62000800017f */
[----:B------:R-:W-:-:S05]  /*9560*/  VIADD R0, R0, 0x1 ;  /* 0x0000000100007836 */ /* 0x000fca0000000000 */
[----:B------:R-:W-:-:S04]  /*9570*/  ISETP.NE.AND P1, PT, R0, 0xe, PT ;  /* 0x0000000e0000780c */ /* 0x000fc80003f25270 */
[----:B------:R-:W-:Y:S02]  /*9580*/  SEL R2, RZ, 0x1, P1 ;  /* 0x00000001ff027807 */ /* 0x000fe40000800000 */
[----:B------:R-:W-:Y:S02]  /*9590*/  SEL R0, R0, RZ, P1 ;  /* 0x000000ff00007207 */ /* 0x000fe40000800000 */
[----:B------:R-:W-:-:S03]  /*95a0*/  LOP3.LUT R7, R7, R2, RZ, 0x3c, !PT ;  /* 0x0000000207077212 */ /* 0x000fc600078e3cff */
[----:B0-----:R-:W-:Y:S01]  /*95b0*/  IMAD R9, R0, 0x8, R3 ;  /* 0x0000000800097824 */ /* 0x001fe200078e0203 */
[----:B------:R-:W-:Y:S01]  /*95c0*/  SHF.L.U32 R4, R7, 0x1f, RZ ;  /* 0x0000001f07047819 */ /* 0x000fe200000006ff */
[----:B-1----:R-:W-:Y:S06]  /*95d0*/  @!P0 BRA `(.L_x_194) ;  /* 0x00000008002c8947 */ /* 0x002fec0003800000 */
.L_x_215:
        /* <DEDUP_REMOVED lines=9> */
.L_x_216:
        /* <DEDUP_REMOVED lines=9> */
.L_x_217:
        /* <DEDUP_REMOVED lines=9> */
.L_x_218:
        /* <DEDUP_REMOVED lines=9> */
.L_x_219:
        /* <DEDUP_REMOVED lines=9> */
.L_x_220:
        /* <DEDUP_REMOVED lines=9> */
.L_x_221:
        /* <DEDUP_REMOVED lines=9> */
.L_x_222:
        /* <DEDUP_REMOVED lines=9> */
.L_x_223:
        /* <DEDUP_REMOVED lines=9> */
.L_x_224:
[----:B------:R-:W1:Y:S01]  /*9af0*/  SYNCS.PHASECHK.TRANS64.TRYWAIT P0, [R6+URZ], R5 ;  /* 0x00000005060075a7 */ /* 0x000e62000800017f */
[----:B------:R-:W-:-:S05]  /*9b00*/  VIADD R0, R0, 0x1 ;  /* 0x0000000100007836 */ /* 0x000fca0000000000 */
[----:B------:R-:W-:-:S04]  /*9b10*/  ISETP.NE.AND P1, PT, R0, 0xe, PT ;  /* 0x0000000e0000780c */ /* 0x000fc80003f25270 */
[----:B------:R-:W-:Y:S02]  /*9b20*/  SEL R2, RZ, 0x1, P1 ;  /* 0x00000001ff027807 */ /* 0x000fe40000800000 */
[----:B------:R-:W-:Y:S02]  /*9b30*/  SEL R0, R0, RZ, P1 ;  /* 0x000000ff00007207 */ /* 0x000fe40000800000 */
[----:B------:R-:W-:Y:S01]  /*9b40*/  LOP3.LUT R2, R7, R2, RZ, 0x3c, !PT ;  /* 0x0000000207027212 */ /* 0x000fe200078e3cff */
[----:B-1----:R-:W-:Y:S06]  /*9b50*/  @!P0 BRA `(.L_x_204) ;  /* 0x0000000400948947 */ /* 0x002fec0003800000 */
.L_x_225:
[----:B------:R-:W-:Y:S01]  /*9b60*/  IMAD R3, R0, 0x8, R3 ;  /* 0x0000000800037824 */ /* 0x000fe200078e0203 */
[----:B------:R-:W-:-:S07]  /*9b70*/  SHF.L.U32 R0, R2, 0x1f, RZ ;  /* 0x0000001f02007819 */ /* 0x000fce00000006ff */
.L_x_205:
[----:B--2---:R2:W3:Y:S02]  /*9b80*/  SYNCS.PHASECHK.TRANS64.TRYWAIT P0, [R3+URZ], R0 ;  /* 0x00000000030075a7 */ /* 0x0044e4000800017f */
[----:B---3--:R-:W-:Y:S05]  /*9b90*/  @!P0 NANOSLEEP.SYNCS 0x989680 ;  /* 0x009896800000895d */ /* 0x008fea0003900000 */
[----:B------:R-:W3:Y:S02]  /*9ba0*/  @!P0 SYNCS.PHASECHK.TRANS64 P0, [R3+URZ], R0 ;  /* 0x00000000030085a7 */ /* 0x000ee4000800007f */
[----:B---3--:R-:W-:Y:S05]  /*9bb0*/  @!P0 BRA `(.L_x_205) ;  /* 0xfffffffc00f08947 */ /* 0x008fea000383ffff */
.L_x_190:
[----:B------:R-:W-:Y:S05]  /*9bc0*/  BSYNC B0 ;  /* 0x0000000000007941 */ /* 0x000fea0003800000 */
.L_x_189:
[----:B------:R-:W-:Y:S05]  /*9bd0*/  EXIT ;  /* 0x000000000000794d */ /* 0x000fea0003800000 */
.L_x_22:
[----:B-1----:R-:W-:-:S04]  /*9be0*/  IMAD.U32 R13, RZ, RZ, UR6 ;  /* 0x00000006ff0d7e24 */ /* 0x002fc8000f8e00ff */
[----:B------:R1:W4:Y:S03]  /*9bf0*/  SYNCS.PHASECHK.TRANS64.TRYWAIT P0, [R13+URZ], R12 ;  /* 0x0000000c0d0075a7 */ /* 0x000326000800017f */
[----:B----4-:R-:W-:Y:S05]  /*9c00*/  @!P0 NANOSLEEP.SYNCS 0x989680 ;  /* 0x009896800000895d */ /* 0x010fea0003900000 */
[----:B------:R-:W4:Y:S02]  /*9c10*/  @!P0 SYNCS.PHASECHK.TRANS64 P0, [R13+URZ], R12 ;  /* 0x0000000c0d0085a7 */ /* 0x000f24000800007f */
[----:B----4-:R-:W-:Y:S05]  /*9c20*/  @!P0 BRA `(.L_x_22) ;  /* 0xfffffffc00ec8947 */ /* 0x010fea000383ffff */
[----:B------:R-:W-:Y:S05]  /*9c30*/  BRA `(.L_x_21) ;  /* 0xffffff7c004c7947 */ /* 0x000fea000383ffff */
.L_x_28:
[----:B-1----:R-:W-:-:S04]  /*9c40*/  IMAD.U32 R145, RZ, RZ, UR12 ;  /* 0x0000000cff917e24 */ /* 0x002fc8000f8e00ff */
[----:B------:R1:W4:Y:S03]  /*9c50*/  SYNCS.PHASECHK.TRANS64.TRYWAIT P0, [R145+URZ], R140 ;  /* 0x0000008c910075a7 */ /* 0x000326000800017f */
[----:B----4-:R-:W-:Y:S05]  /*9c60*/  @!P0 NANOSLEEP.SYNCS 0x989680 ;  /* 0x009896800000895d */ /* 0x010fea0003900000 */
[----:B------:R-:W4:Y:S02]  /*9c70*/  @!P0 SYNCS.PHASECHK.TRANS64 P0, [R145+URZ], R140 ;  /* 0x0000008c910085a7 */ /* 0x000f24000800007f */
[----:B----4-:R-:W-:Y:S05]  /*9c80*/  @!P0 BRA `(.L_x_28) ;  /* 0xfffffffc00ec8947 */ /* 0x010fea000383ffff */
[----:B------:R-:W-:Y:S05]  /*9c90*/  BRA `(.L_x_27) ;  /* 0xffffff8400907947 */ /* 0x000fea000383ffff */
.L_x_177:
[----:B------:R-:W-:Y:S01]  /*9ca0*/  BSSY B1, `(.L_x_206) ;  /* 0x0000006000017945 */ /* 0x000fe20003800000 */
[----:B------:R-:W-:-:S07]  /*9cb0*/  IMAD.MOV.U32 R7, RZ, RZ, -0x1 ;  /* 0xffffffffff077424 */ /* 0x000fce00078e00ff */
[----:B------:R-:W-:Y:S05]  /*9cc0*/  WARPSYNC.COLLECTIVE R7, `(.L_x_207) ;  /* 0x00000000070c7348 */ /* 0x000fea0003c00000 */
[----:B------:R-:W-:Y:S02]  /*9cd0*/  ELECT P0, UR62, PT ;  /* 0x00000000003e782f */ /* 0x000fe40003800000 */
[----:B------:R-:W-:Y:S01]  /*9ce0*/  MOV R7, UR62 ;  /* 0x0000003e00077c02 */ /* 0x000fe20008000f00 */
[----:B------:R-:W-:Y:S10]  /*9cf0*/  ENDCOLLECTIVE ;  /* 0x000000000000791b */ /* 0x000ff40003800000 */
.L_x_207:
[----:B------:R-:W-:Y:S05]  /*9d00*/  BSYNC B1 ;  /* 0x0000000000017941 */ /* 0x000fea0003800000 */
.L_x_206:
[----:B------:R-:W-:Y:S05]  /*9d10*/  BRA `(.L_x_208) ;  /* 0xffffffe800cc7947 */ /* 0x000fea000383ffff */
.L_x_180:
[----:B0-----:R0:W1:Y:S02]  /*9d20*/  SYNCS.PHASECHK.TRANS64.TRYWAIT P0, [R18+URZ+0x70], R9 ;  /* 0x00007009120075a7 */ /* 0x001064000800017f */
[----:B-1----:R-:W-:Y:S05]  /*9d30*/  @!P0 NANOSLEEP.SYNCS 0x989680 ;  /* 0x009896800000895d */ /* 0x002fea0003900000 */
[----:B------:R-:W1:Y:S02]  /*9d40*/  @!P0 SYNCS.PHASECHK.TRANS64 P0, [R18+URZ+0x70], R9 ;  /* 0x00007009120085a7 */ /* 0x000e64000800007f */
[----:B-1----:R-:W-:Y:S05]  /*9d50*/  @!P0 BRA `(.L_x_180) ;  /* 0xfffffffc00f08947 */ /* 0x002fea000383ffff */
[----:B------:R-:W-:Y:S05]  /*9d60*/  BRA `(.L_x_209) ;  /* 0xffffffec00087947 */ /* 0x000fea000383ffff */
.L_x_188:
[----:B------:R-:W-:Y:S01]  /*9d70*/  BSSY B0, `(.L_x_210) ;  /* 0x0000006000007945 */ /* 0x000fe20003800000 */
[----:B------:R-:W-:-:S07]  /*9d80*/  IMAD.MOV.U32 R7, RZ, RZ, -0x1 ;  /* 0xffffffffff077424 */ /* 0x000fce00078e00ff */
[----:B------:R-:W-:Y:S05]  /*9d90*/  WARPSYNC.COLLECTIVE R7, `(.L_x_211) ;  /* 0x00000000070c7348 */ /* 0x000fea0003c00000 */
[----:B------:R-:W-:Y:S02]  /*9da0*/  ELECT P0, UR62, PT ;  /* 0x00000000003e782f */ /* 0x000fe40003800000 */
[----:B------:R-:W-:Y:S01]  /*9db0*/  MOV R7, UR62 ;  /* 0x0000003e00077c02 */ /* 0x000fe20008000f00 */
[----:B------:R-:W-:Y:S10]  /*9dc0*/  ENDCOLLECTIVE ;  /* 0x000000000000791b */ /* 0x000ff40003800000 */
.L_x_211:
[----:B------:R-:W-:Y:S05]  /*9dd0*/  BSYNC B0 ;  /* 0x0000000000007941 */ /* 0x000fea0003800000 */
.L_x_210:
[----:B------:R-:W-:Y:S05]  /*9de0*/  BRA `(.L_x_212) ;  /* 0xfffffff400607947 */ /* 0x000fea000383ffff */
.L_x_192:
[----:B0-----:R0:W1:Y:S02]  /*9df0*/  SYNCS.PHASECHK.TRANS64.TRYWAIT P0, [R7+URZ], R2 ;  /* 0x00000002070075a7 */ /* 0x001064000800017f */
[----:B-1----:R-:W-:Y:S05]  /*9e00*/  @!P0 NANOSLEEP.SYNCS 0x989680 ;  /* 0x009896800000895d */ /* 0x002fea0003900000 */
[----:B------:R-:W1:Y:S02]  /*9e10*/  @!P0 SYNCS.PHASECHK.TRANS64 P0, [R7+URZ], R2 ;  /* 0x00000002070085a7 */ /* 0x000e64000800007f */
[----:B-1----:R-:W-:Y:S05]  /*9e20*/  @!P0 BRA `(.L_x_192) ;  /* 0xfffffffc00f08947 */ /* 0x002fea000383ffff */
[----:B------:R-:W-:Y:S05]  /*9e30*/  BRA `(.L_x_213) ;  /* 0xfffffff400a07947 */ /* 0x000fea000383ffff */
.L_x_193:
[----:B0-----:R0:W1:Y:S02]  /*9e40*/  SYNCS.PHASECHK.TRANS64.TRYWAIT P0, [R9+URZ], R4 ;  /* 0x00000004090075a7 */ /* 0x001064000800017f */
[----:B-1----:R-:W-:Y:S05]  /*9e50*/  @!P0 NANOSLEEP.SYNCS 0x989680 ;  /* 0x009896800000895d */ /* 0x002fea0003900000 */
[----:B------:R-:W1:Y:S02]  /*9e60*/  @!P0 SYNCS.PHASECHK.TRANS64 P0, [R9+URZ], R4 ;  /* 0x00000004090085a7 */ /* 0x000e64000800007f */
[----:B-1----:R-:W-:Y:S05]  /*9e70*/  @!P0 BRA `(.L_x_193) ;  /* 0xfffffffc00f08947 */ /* 0x002fea000383ffff */
[----:B------:R-:W-:Y:S05]  /*9e80*/  BRA `(.L_x_214) ;  /* 0xfffffff400b07947 */ /* 0x000fea000383ffff */
.L_x_194:
[----:B0-----:R0:W1:Y:S02]  /*9e90*/  SYNCS.PHASECHK.TRANS64.TRYWAIT P0, [R6+URZ], R5 ;  /* 0x00000005060075a7 */ /* 0x001064000800017f */
[----:B-1----:R-:W-:Y:S05]  /*9ea0*/  @!P0 NANOSLEEP.SYNCS 0x989680 ;  /* 0x009896800000895d */ /* 0x002fea0003900000 */
[----:B------:R-:W1:Y:S02]  /*9eb0*/  @!P0 SYNCS.PHASECHK.TRANS64 P0, [R6+URZ], R5 ;  /* 0x00000005060085a7 */ /* 0x000e64000800007f */
[----:B-1----:R-:W-:Y:S05]  /*9ec0*/  @!P0 BRA `(.L_x_194) ;  /* 0xfffffffc00f08947 */ /* 0x002fea000383ffff */
[----:B------:R-:W-:Y:S05]  /*9ed0*/  BRA `(.L_x_215) ;  /* 0xfffffff400c07947 */ /* 0x000fea000383ffff */
.L_x_195:
[----:B0-----:R0:W1:Y:S02]  /*9ee0*/  SYNCS.PHASECHK.TRANS64.TRYWAIT P0, [R9+URZ], R4 ;  /* 0x00000004090075a7 */ /* 0x001064000800017f */
[----:B-1----:R-:W-:Y:S05]  /*9ef0*/  @!P0 NANOSLEEP.SYNCS 0x989680 ;  /* 0x009896800000895d */ /* 0x002fea0003900000 */
[----:B------:R-:W1:Y:S02]  /*9f00*/  @!P0 SYNCS.PHASECHK.TRANS64 P0, [R9+URZ], R4 ;  /* 0x00000004090085a7 */ /* 0x000e64000800007f */
[----:B-1----:R-:W-:Y:S05]  /*9f10*/  @!P0 BRA `(.L_x_195) ;  /* 0xfffffffc00f08947 */ /* 0x002fea000383ffff */
[----:B------:R-:W-:Y:S05]  /*9f20*/  BRA `(.L_x_216) ;  /* 0xfffffff400d07947 */ /* 0x000fea000383ffff */
.L_x_196:
[----:B0-----:R0:W1:Y:S02]  /*9f30*/  SYNCS.PHASECHK.TRANS64.TRYWAIT P0, [R6+URZ], R5 ;  /* 0x00000005060075a7 */ /* 0x001064000800017f */
[----:B-1----:R-:W-:Y:S05]  /*9f40*/  @!P0 NANOSLEEP.SYNCS 0x989680 ;  /* 0x009896800000895d */ /* 0x002fea0003900000 */
[----:B------:R-:W1:Y:S02]  /*9f50*/  @!P0 SYNCS.PHASECHK.TRANS64 P0, [R6+URZ], R5 ;  /* 0x00000005060085a7 */ /* 0x000e64000800007f */
[----:B-1----:R-:W-:Y:S05]  /*9f60*/  @!P0 BRA `(.L_x_196) ;  /* 0xfffffffc00f08947 */ /* 0x002fea000383ffff */
[----:B------:R-:W-:Y:S05]  /*9f70*/  BRA `(.L_x_217) ;  /* 0xfffffff400e07947 */ /* 0x000fea000383ffff */
.L_x_197:
[----:B0-----:R0:W1:Y:S02]  /*9f80*/  SYNCS.PHASECHK.TRANS64.TRYWAIT P0, [R9+URZ], R4 ;  /* 0x00000004090075a7 */ /* 0x001064000800017f */
[----:B-1----:R-:W-:Y:S05]  /*9f90*/  @!P0 NANOSLEEP.SYNCS 0x989680 ;  /* 0x009896800000895d */ /* 0x002fea0003900000 */
[----:B------:R-:W1:Y:S02]  /*9fa0*/  @!P0 SYNCS.PHASECHK.TRANS64 P0, [R9+URZ], R4 ;  /* 0x00000004090085a7 */ /* 0x000e64000800007f */
[----:B-1----:R-:W-:Y:S05]  /*9fb0*/  @!P0 BRA `(.L_x_197) ;  /* 0xfffffffc00f08947 */ /* 0x002fea000383ffff */
[----:B------:R-:W-:Y:S05]  /*9fc0*/  BRA `(.L_x_218) ;  /* 0xfffffff400f07947 */ /* 0x000fea000383ffff */
.L_x_198:
[----:B0-----:R0:W1:Y:S02]  /*9fd0*/  SYNCS.PHASECHK.TRANS64.TRYWAIT P0, [R6+URZ], R5 ;  /* 0x00000005060075a7 */ /* 0x001064000800017f */
[----:B-1----:R-:W-:Y:S05]  /*9fe0*/  @!P0 NANOSLEEP.SYNCS 0x989680 ;  /* 0x009896800000895d */ /* 0x002fea0003900000 */
[----:B------:R-:W1:Y:S02]  /*9ff0*/  @!P0 SYNCS.PHASECHK.TRANS64 P0, [R6+URZ], R5 ;  /* 0x00000005060085a7 */ /* 0x000e64000800007f */
[----:B-1----:R-:W-:Y:S05]  /*a000*/  @!P0 BRA `(.L_x_198) ;  /* 0xfffffffc00f08947 */ /* 0x002fea000383ffff */
[----:B------:R-:W-:Y:S05]  /*a010*/  BRA `(.L_x_219) ;  /* 0xfffffff800007947 */ /* 0x000fea000383ffff */
.L_x_199:
[----:B0-----:R0:W1:Y:S02]  /*a020*/  SYNCS.PHASECHK.TRANS64.TRYWAIT P0, [R9+URZ], R4 ;  /* 0x00000004090075a7 */ /* 0x001064000800017f */
[----:B-1----:R-:W-:Y:S05]  /*a030*/  @!P0 NANOSLEEP.SYNCS 0x989680 ;  /* 0x009896800000895d */ /* 0x002fea0003900000 */
[----:B------:R-:W1:Y:S02]  /*a040*/  @!P0 SYNCS.PHASECHK.TRANS64 P0, [R9+URZ], R4 ;  /* 0x00000004090085a7 */ /* 0x000e64000800007f */
[----:B-1----:R-:W-:Y:S05]  /*a050*/  @!P0 BRA `(.L_x_199) ;  /* 0xfffffffc00f08947 */ /* 0x002fea000383ffff */
[----:B------:R-:W-:Y:S05]  /*a060*/  BRA `(.L_x_220) ;  /* 0xfffffff800107947 */ /* 0x000fea000383ffff */
.L_x_200:
[----:B0-----:R0:W1:Y:S02]  /*a070*/  SYNCS.PHASECHK.TRANS64.TRYWAIT P0, [R6+URZ], R5 ;  /* 0x00000005060075a7 */ /* 0x001064000800017f */
[----:B-1----:R-:W-:Y:S05]  /*a080*/  @!P0 NANOSLEEP.SYNCS 0x989680 ;  /* 0x009896800000895d */ /* 0x002fea0003900000 */
[----:B------:R-:W1:Y:S02]  /*a090*/  @!P0 SYNCS.PHASECHK.TRANS64 P0, [R6+URZ], R5 ;  /* 0x00000005060085a7 */ /* 0x000e64000800007f */
[----:B-1----:R-:W-:Y:S05]  /*a0a0*/  @!P0 BRA `(.L_x_200) ;  /* 0xfffffffc00f08947 */ /* 0x002fea000383ffff */
[----:B------:R-:W-:Y:S05]  /*a0b0*/  BRA `(.L_x_221) ;  /* 0xfffffff800207947 */ /* 0x000fea000383ffff */
.L_x_201:
[----:B0-----:R0:W1:Y:S02]  /*a0c0*/  SYNCS.PHASECHK.TRANS64.TRYWAIT P0, [R9+URZ], R4 ;  /* 0x00000004090075a7 */ /* 0x001064000800017f */
[----:B-1----:R-:W-:Y:S05]  /*a0d0*/  @!P0 NANOSLEEP.SYNCS 0x989680 ;  /* 0x009896800000895d */ /* 0x002fea0003900000 */
[----:B------:R-:W1:Y:S02]  /*a0e0*/  @!P0 SYNCS.PHASECHK.TRANS64 P0, [R9+URZ], R4 ;  /* 0x00000004090085a7 */ /* 0x000e64000800007f */
[----:B-1----:R-:W-:Y:S05]  /*a0f0*/  @!P0 BRA `(.L_x_201) ;  /* 0xfffffffc00f08947 */ /* 0x002fea000383ffff */
[----:B------:R-:W-:Y:S05]  /*a100*/  BRA `(.L_x_222) ;  /* 0xfffffff800307947 */ /* 0x000fea000383ffff */
.L_x_202:
[----:B0-----:R0:W1:Y:S02]  /*a110*/  SYNCS.PHASECHK.TRANS64.TRYWAIT P0, [R6+URZ], R5 ;  /* 0x00000005060075a7 */ /* 0x001064000800017f */
[----:B-1----:R-:W-:Y:S05]  /*a120*/  @!P0 NANOSLEEP.SYNCS 0x989680 ;  /* 0x009896800000895d */ /* 0x002fea0003900000 */
[----:B------:R-:W1:Y:S02]  /*a130*/  @!P0 SYNCS.PHASECHK.TRANS64 P0, [R6+URZ], R5 ;  /* 0x00000005060085a7 */ /* 0x000e64000800007f */
[----:B-1----:R-:W-:Y:S05]  /*a140*/  @!P0 BRA `(.L_x_202) ;  /* 0xfffffffc00f08947 */ /* 0x002fea000383ffff */
[----:B------:R-:W-:Y:S05]  /*a150*/  BRA `(.L_x_223) ;  /* 0xfffffff800407947 */ /* 0x000fea000383ffff */
.L_x_203:
[----:B0-----:R0:W1:Y:S02]  /*a160*/  SYNCS.PHASECHK.TRANS64.TRYWAIT P0, [R9+URZ], R4 ;  /* 0x00000004090075a7 */ /* 0x001064000800017f */
[----:B-1----:R-:W-:Y:S05]  /*a170*/  @!P0 NANOSLEEP.SYNCS 0x989680 ;  /* 0x009896800000895d */ /* 0x002fea0003900000 */
[----:B------:R-:W1:Y:S02]  /*a180*/  @!P0 SYNCS.PHASECHK.TRANS64 P0, [R9+URZ], R4 ;  /* 0x00000004090085a7 */ /* 0x000e64000800007f */
[----:B-1----:R-:W-:Y:S05]  /*a190*/  @!P0 BRA `(.L_x_203) ;  /* 0xfffffffc00f08947 */ /* 0x002fea000383ffff */
[----:B------:R-:W-:Y:S05]  /*a1a0*/  BRA `(.L_x_224) ;  /* 0xfffffff800507947 */ /* 0x000fea000383ffff */
.L_x_204:
[----:B-1----:R1:W2:Y:S02]  /*a1b0*/  SYNCS.PHASECHK.TRANS64.TRYWAIT P0, [R6+URZ], R5 ;  /* 0x00000005060075a7 */ /* 0x0022a4000800017f */
[----:B--2---:R-:W-:Y:S05]  /*a1c0*/  @!P0 NANOSLEEP.SYNCS 0x989680 ;  /* 0x009896800000895d */ /* 0x004fea0003900000 */
[----:B------:R-:W2:Y:S02]  /*a1d0*/  @!P0 SYNCS.PHASECHK.TRANS64 P0, [R6+URZ], R5 ;  /* 0x00000005060085a7 */ /* 0x000ea4000800007f */
[----:B--2---:R-:W-:Y:S05]  /*a1e0*/  @!P0 BRA `(.L_x_204) ;  /* 0xfffffffc00f08947 */ /* 0x004fea000383ffff */
[----:B------:R-:W-:Y:S05]  /*a1f0*/  BRA `(.L_x_225) ;  /* 0xfffffff800587947 */ /* 0x000fea000383ffff */
.L_x_226:
[----:B------:R-:W-:-:S00]  /*a200*/  BRA `(.L_x_226) ;  /* 0xfffffffc00fc7947 */ /* 0x000fc0000383ffff */
[----:B------:R-:W-:-:S00]  /*a210*/  NOP ;  /* 0x0000000000007918 */ /* 0x000fc00000000000 */
        /* <DEDUP_REMOVED lines=14> */
.L_x_227:


//--------------------- .nv.shared._ZN7cutlass13device_kernelINS_4gemm6kernel13GemmUniversalIN4cute5tupleIJiiiiEEENS1_10collective13CollectiveMmaINS1_37MainloopSm90TmaGmmaWarpSpecializedFP8ILi14ENS5_IJNS4_1CILi2EEESB_NSA_ILi1EEEEEENS1_35KernelTmaWarpSpecializedCooperativeEEENS5_IJNSA_ILi128EEESG_NSA_ILi64EEEEEENS_12float_e4m3_tENS5_IJlSC_lEEESJ_SK_NS4_8TiledMMAINS4_8MMA_AtomIJNS4_4SM904GMMA31MMA_64x128x32_F32E4M3E4M3_SS_TNILNSO_7ScaleInE1ELSQ_1EEEEEENS4_6LayoutINS5_IJSB_SC_SC_EEENS5_IJSC_NSA_ILi0EEESV_EEEEENS5_IJNS4_10UnderscoreESY_SY_EEEEENS4_23SM90_TMA_LOAD_MULTICASTENS4_14ComposedLayoutINS4_7SwizzleILi2ELi4ELi3EEENS4_18smem_ptr_flag_bitsILi8EEENST_INS5_IJNSA_ILi8EEESH_EEENS5_IJSH_SC_EEEEEEEvNS4_8identityES11_S1B_vS1C_EENS_8epilogue10collective6detail29Sm90TmaWarpSpecializedAdapterINS1F_15DefaultEpilogueISJ_SK_SK_NS1E_6thread17LinearCombinationISJ_Li1EffLNS1J_9ScaleType4KindE0ELNS_15FloatRoundStyleE2ESJ_EENS1_15EpilogueDefaultEEEEEvvEEEEvNT_6ParamsE --------------------------
	.section	.nv.shared._ZN7cutlass13device_kernelINS_4gemm6kernel13GemmUniversalIN4cute5tupleIJiiiiEEENS1_10collective13CollectiveMmaINS1_37MainloopSm90TmaGmmaWarpSpecializedFP8ILi14ENS5_IJNS4_1CILi2EEESB_NSA_ILi1EEEEEENS1_35KernelTmaWarpSpecializedCooperativeEEENS5_IJNSA_ILi128EEESG_NSA_ILi64EEEEEENS_12float_e4m3_tENS5_IJlSC_lEEESJ_SK_NS4_8TiledMMAINS4_8MMA_AtomIJNS4_4SM904GMMA31MMA_64x128x32_F32E4M3E4M3_SS_TNILNSO_7ScaleInE1ELSQ_1EEEEEENS4_6LayoutINS5_IJSB_SC_SC_EEENS5_IJSC_NSA_ILi0EEESV_EEEEENS5_IJNS4_10UnderscoreESY_SY_EEEEENS4_23SM90_TMA_LOAD_MULTICASTENS4_14ComposedLayoutINS4_7SwizzleILi2ELi4ELi3EEENS4_18smem_ptr_flag_bitsILi8EEENST_INS5_IJNSA_ILi8EEESH_EEENS5_IJSH_SC_EEEEEEEvNS4_8identityES11_S1B_vS1C_EENS_8epilogue10collective6detail29Sm90TmaWarpSpecializedAdapterINS1F_15DefaultEpilogueISJ_SK_SK_NS1E_6thread17LinearCombinationISJ_Li1EffLNS1J_9ScaleType4KindE0ELNS_15FloatRoundStyleE2ESJ_EENS1_15EpilogueDefaultEEEEEvvEEEEvNT_6ParamsE,"aw",@nobits
	.sectionflags	@""
	.align	16
	.zero		1024


//--------------------- .nv.shared.reserved.0     --------------------------
	.section	.nv.shared.reserved.0,"aw",@nobits
	.weak		__nv_reservedSMEM_offset_0_alias
	.size		__nv_reservedSMEM_offset_0_alias, 0, 0
	.other		__nv_reservedSMEM_offset_0_alias,@"STO_CUDA_RESERVED_SHARED STV_DEFAULT"
__nv_reservedSMEM_offset_0_alias:
	.zero		0


//--------------------- .nv.global                --------------------------
	.section	.nv.global,"aw",@nobits
.nv.global:
	.type		_ZN39_INTERNAL_96ae1152_4_k_cu_804056b3_53644cute1_E,@object
	.size		_ZN39_INTERNAL_96ae1152_4_k_cu_804056b3_53644cute1_E,(_ZN39_INTERNAL_96ae1152_4_k_cu_804056b3_53644cuda3std3__45__cpo6cbeginE - _ZN39_INTERNAL_96ae1152_4_k_cu_804056b3_53644cute1_E)
_ZN39_INTERNAL_96ae1152_4_k_cu_804056b3_53644cute1_E:
	.zero		1
	.type		_ZN39_INTERNAL_96ae1152_4_k_cu_804056b3_53644cuda3std3__45__cpo6cbeginE,@object
	.size		_ZN39_INTERNAL_96ae1152_4_k_cu_804056b3_53644cuda3std3__45__cpo6cbeginE,(_ZN39_INTERNAL_96ae1152_4_k_cu_804056b3_53644cuda3std3__48in_placeE - _ZN39_INTERNAL_96ae1152_4_k_cu_804056b3_53644cuda3std3__45__cpo6cbeginE)
_ZN39_INTERNAL_96ae1152_4_k_cu_804056b3_53644cuda3std3__45__cpo6cbeginE:
	.zero		1
	.type		_ZN39_INTERNAL_96ae1152_4_k_cu_804056b3_53644cuda3std3__48in_placeE,@object
	.size		_ZN39_INTERNAL_96ae1152_4_k_cu_804056b3_53644cuda3std3__48in_placeE,(_ZN39_INTERNAL_96ae1152_4_k_cu_804056b3_53644cuda3std6ranges3__45__cpo9iter_moveE - _ZN39_INTERNAL_96ae1152_4_k_cu_804056b3_53644cuda3std3__48in_placeE)
_ZN39_INTERNAL_96ae1152_4_k_cu_804056b3_53644cuda3std3__48in_placeE:
	.zero		1
	.type		_ZN39_INTERNAL_96ae1152_4_k_cu_804056b3_53644cuda3std6ranges3__45__cpo9iter_moveE,@object
	.size		_ZN39_INTERNAL_96ae1152_4_k_cu_804056b3_53644cuda3std6ranges3__45__cpo9iter_moveE,(_ZN39_INTERNAL_96ae1152_4_k_cu_804056b3_53644cuda3std3__45__cpo5beginE - _ZN39_INTERNAL_96ae1152_4_k_cu_804056b3_53644cuda3std6ranges3__45__cpo9iter_moveE)
_ZN39_INTERNAL_96ae1152_4_k_cu_804056b3_53644cuda3std6ranges3__45__cpo9iter_moveE:
	.zero		1
	.type		_ZN39_INTERNAL_96ae1152_4_k_cu_804056b3_53644cuda3std3__45__cpo5beginE,@object
	.size		_ZN39_INTERNAL_96ae1152_4_k_cu_804056b3_53644cuda3std3__45__cpo5beginE,(_ZN39_INTERNAL_96ae1152_4_k_cu_804056b3_53644cuda3std3__441_GLOBAL__N__96ae1152_4_k_cu_804056b3_53646ignoreE - _ZN39_INTERNAL_96ae1152_4_k_cu_804056b3_53644cuda3std3__45__cpo5beginE)
_ZN39_INTERNAL_96ae1152_4_k_cu_804056b3_53644cuda3std3__45__cpo5beginE:
	.zero		1
	.type		_ZN39_INTERNAL_96ae1152_4_k_cu_804056b3_53644cuda3std3__441_GLOBAL__N__96ae1152_4_k_cu_804056b3_53646ignoreE,@object
	.size		_ZN39_INTERNAL_96ae1152_4_k_cu_804056b3_53644cuda3std3__441_GLOBAL__N__96ae1152_4_k_cu_804056b3_53646ignoreE,(_ZN39_INTERNAL_96ae1152_4_k_cu_804056b3_53644cute7productE - _ZN39_INTERNAL_96ae1152_4_k_cu_804056b3_53644cuda3std3__441_GLOBAL__N__96ae1152_4_k_cu_804056b3_53646ignoreE)
_ZN39_INTERNAL_96ae1152_4_k_cu_804056b3_53644cuda3std3__441_GLOBAL__N__96ae1152_4_k_cu_804056b3_53646ignoreE:
	.zero		1
	.type		_ZN39_INTERNAL_96ae1152_4_k_cu_804056b3_53644cute7productE,@object
	.size		_ZN39_INTERNAL_96ae1152_4_k_cu_804056b3_53644cute7productE,(_ZN39_INTERNAL_96ae1152_4_k_cu_804056b3_53644cuda3std3__45__cpo3endE - _ZN39_INTERNAL_96ae1152_4_k_cu_804056b3_53644cute7productE)
_ZN39_INTERNAL_96ae1152_4_k_cu_804056b3_53644cute7productE:
	.zero		1
	.type		_ZN39_INTERNAL_96ae1152_4_k_cu_804056b3_53644cuda3std3__45__cpo3endE,@object
	.size		_ZN39_INTERNAL_96ae1152_4_k_cu_804056b3_53644cuda3std3__45__cpo3endE,(_ZN39_INTERNAL_96ae1152_4_k_cu_804056b3_53644cuda3std3__419piecewise_constructE - _ZN39_INTERNAL_96ae1152_4_k_cu_804056b3_53644cuda3std3__45__cpo3endE)
_ZN39_INTERNAL_96ae1152_4_k_cu_804056b3_53644cuda3std3__45__cpo3endE:
	.zero		1
	.type		_ZN39_INTERNAL_96ae1152_4_k_cu_804056b3_53644cuda3std3__419piecewise_constructE,@object
	.size		_ZN39_INTERNAL_96ae1152_4_k_cu_804056b3_53644cuda3std3__419piecewise_constructE,(_ZN39_INTERNAL_96ae1152_4_k_cu_804056b3_53644cuda3std3__45__cpo4cendE - _ZN39_INTERNAL_96ae1152_4_k_cu_804056b3_53644cuda3std3__419piecewise_constructE)
_ZN39_INTERNAL_96ae1152_4_k_cu_804056b3_53644cuda3std3__419piecewise_constructE:
	.zero		1
	.type		_ZN39_INTERNAL_96ae1152_4_k_cu_804056b3_53644cuda3std3__45__cpo4cendE,@object
	.size		_ZN39_INTERNAL_96ae1152_4_k_cu_804056b3_53644cuda3std3__45__cpo4cendE,(_ZN39_INTERNAL_96ae1152_4_k_cu_804056b3_53644cuda3std6ranges3__45__cpo4swapE - _ZN39_INTERNAL_96ae1152_4_k_cu_804056b3_53644cuda3std3__45__cpo4cendE)
_ZN39_INTERNAL_96ae1152_4_k_cu_804056b3_53644cuda3std3__45__cpo4cendE:
	.zero		1
	.type		_ZN39_INTERNAL_96ae1152_4_k_cu_804056b3_53644cuda3std6ranges3__45__cpo4swapE,@object
	.size		_ZN39_INTERNAL_96ae1152_4_k_cu_804056b3_53644cuda3std6ranges3__45__cpo4swapE,(.L_7 - _ZN39_INTERNAL_96ae1152_4_k_cu_804056b3_53644cuda3std6ranges3__45__cpo4swapE)
_ZN39_INTERNAL_96ae1152_4_k_cu_804056b3_53644cuda3std6ranges3__45__cpo4swapE:
	.zero		1
.L_7:


//--------------------- .nv.constant0._ZN7cutlass13device_kernelINS_4gemm6kernel13GemmUniversalIN4cute5tupleIJiiiiEEENS1_10collective13CollectiveMmaINS1_37MainloopSm90TmaGmmaWarpSpecializedFP8ILi14ENS5_IJNS4_1CILi2EEESB_NSA_ILi1EEEEEENS1_35KernelTmaWarpSpecializedCooperativeEEENS5_IJNSA_ILi128EEESG_NSA_ILi64EEEEEENS_12float_e4m3_tENS5_IJlSC_lEEESJ_SK_NS4_8TiledMMAINS4_8MMA_AtomIJNS4_4SM904GMMA31MMA_64x128x32_F32E4M3E4M3_SS_TNILNSO_7ScaleInE1ELSQ_1EEEEEENS4_6LayoutINS5_IJSB_SC_SC_EEENS5_IJSC_NSA_ILi0EEESV_EEEEENS5_IJNS4_10UnderscoreESY_SY_EEEEENS4_23SM90_TMA_LOAD_MULTICASTENS4_14ComposedLayoutINS4_7SwizzleILi2ELi4ELi3EEENS4_18smem_ptr_flag_bitsILi8EEENST_INS5_IJNSA_ILi8EEESH_EEENS5_IJSH_SC_EEEEEEEvNS4_8identityES11_S1B_vS1C_EENS_8epilogue10collective6detail29Sm90TmaWarpSpecializedAdapterINS1F_15DefaultEpilogueISJ_SK_SK_NS1E_6thread17LinearCombinationISJ_Li1EffLNS1J_9ScaleType4KindE0ELNS_15FloatRoundStyleE2ESJ_EENS1_15EpilogueDefaultEEEEEvvEEEEvNT_6ParamsE --------------------------
	.section	.nv.constant0._ZN7cutlass13device_kernelINS_4gemm6kernel13GemmUniversalIN4cute5tupleIJiiiiEEENS1_10collective13CollectiveMmaINS1_37MainloopSm90TmaGmmaWarpSpecializedFP8ILi14ENS5_IJNS4_1CILi2EEESB_NSA_ILi1EEEEEENS1_35KernelTmaWarpSpecializedCooperativeEEENS5_IJNSA_ILi128EEESG_NSA_ILi64EEEEEENS_12float_e4m3_tENS5_IJlSC_lEEESJ_SK_NS4_8TiledMMAINS4_8MMA_AtomIJNS4_4SM904GMMA31MMA_64x128x32_F32E4M3E4M3_SS_TNILNSO_7ScaleInE1ELSQ_1EEEEEENS4_6LayoutINS5_IJSB_SC_SC_EEENS5_IJSC_NSA_ILi0EEESV_EEEEENS5_IJNS4_10UnderscoreESY_SY_EEEEENS4_23SM90_TMA_LOAD_MULTICASTENS4_14ComposedLayoutINS4_7SwizzleILi2ELi4ELi3EEENS4_18smem_ptr_flag_bitsILi8EEENST_INS5_IJNSA_ILi8EEESH_EEENS5_IJSH_SC_EEEEEEEvNS4_8identityES11_S1B_vS1C_EENS_8epilogue10collective6detail29Sm90TmaWarpSpecializedAdapterINS1F_15DefaultEpilogueISJ_SK_SK_NS1E_6thread17LinearCombinationISJ_Li1EffLNS1J_9ScaleType4KindE0ELNS_15FloatRoundStyleE2ESJ_EENS1_15EpilogueDefaultEEEEEvvEEEEvNT_6ParamsE,"a",@progbits
	.sectionflags	@""
	.align	4
.nv.constant0._ZN7cutlass13device_kernelINS_4gemm6kernel13GemmUniversalIN4cute5tupleIJiiiiEEENS1_10collective13CollectiveMmaINS1_37MainloopSm90TmaGmmaWarpSpecializedFP8ILi14ENS5_IJNS4_1CILi2EEESB_NSA_ILi1EEEEEENS1_35KernelTmaWarpSpecializedCooperativeEEENS5_IJNSA_ILi128EEESG_NSA_ILi64EEEEEENS_12float_e4m3_tENS5_IJlSC_lEEESJ_SK_NS4_8TiledMMAINS4_8MMA_AtomIJNS4_4SM904GMMA31MMA_64x128x32_F32E4M3E4M3_SS_TNILNSO_7ScaleInE1ELSQ_1EEEEEENS4_6LayoutINS5_IJSB_SC_SC_EEENS5_IJSC_NSA_ILi0EEESV_EEEEENS5_IJNS4_10UnderscoreESY_SY_EEEEENS4_23SM90_TMA_LOAD_MULTICASTENS4_14ComposedLayoutINS4_7SwizzleILi2ELi4ELi3EEENS4_18smem_ptr_flag_bitsILi8EEENST_INS5_IJNSA_ILi8EEESH_EEENS5_IJSH_SC_EEEEEEEvNS4_8identityES11_S1B_vS1C_EENS_8epilogue10collective6detail29Sm90TmaWarpSpecializedAdapterINS1F_15DefaultEpilogueISJ_SK_SK_NS1E_6thread17LinearCombinationISJ_Li1EffLNS1J_9ScaleType4KindE0ELNS_15FloatRoundStyleE2ESJ_EENS1_15EpilogueDefaultEEEEEvvEEEEvNT_6ParamsE:
	.zero		1664


//--------------------- SYMBOLS --------------------------

	.type		.nv.reservedSmem.offset0,@object
	.size		.nv.reservedSmem.offset0,0x4
